def matmul_kernel(
    a_ptr,
    b_ptr,
    c_ptr,
    M,
    N,
    K,
    stride_am,
    stride_ak,
    stride_bk,
    stride_bn,
    stride_cm,
    stride_cn,
    BLOCK_M: tl.constexpr,
    BLOCK_N: tl.constexpr,
    BLOCK_K: tl.constexpr,
    GROUP_M: tl.constexpr,
):
    pid = tl.program_id(axis=0)
    num_pid_m = tl.cdiv(M, BLOCK_M)
    num_pid_n = tl.cdiv(N, BLOCK_N)
    num_pid_in_group = GROUP_M * num_pid_n
    group_id = pid // num_pid_in_group
    first_pid_m = group_id * GROUP_M
    group_size_m = min(num_pid_m - first_pid_m, GROUP_M)
    pid_m = first_pid_m + ((pid % num_pid_in_group) % group_size_m)
    pid_n = (pid % num_pid_in_group) // group_size_m

    offs_am = (pid_m * BLOCK_M + tl.arange(0, BLOCK_M)) % M
    offs_bn = (pid_n * BLOCK_N + tl.arange(0, BLOCK_N)) % N
    offs_k = tl.arange(0, BLOCK_K)
    a_ptrs = a_ptr + offs_am[:, None] * stride_am + offs_k[None, :] * stride_ak
    b_ptrs = b_ptr + offs_k[:, None] * stride_bk + offs_bn[None, :] * stride_bn

    acc = tl.zeros((BLOCK_M, BLOCK_N), dtype=tl.float32)
    for kk in range(0, tl.cdiv(K, BLOCK_K)):
        a = tl.load(a_ptrs, mask=offs_k[None, :] < K - kk * BLOCK_K, other=0.0)
        b = tl.load(b_ptrs, mask=offs_k[:, None] < K - kk * BLOCK_K, other=0.0)
        acc = tl.dot(a, b, acc)
        a_ptrs += BLOCK_K * stride_ak
        b_ptrs += BLOCK_K * stride_bk

    c = acc.to(c_ptr.dtype.element_ty)
    offs_cm = pid_m * BLOCK_M + tl.arange(0, BLOCK_M)
    offs_cn = pid_n * BLOCK_N + tl.arange(0, BLOCK_N)
    c_ptrs = c_ptr + offs_cm[:, None] * stride_cm + offs_cn[None, :] * stride_cn
    mask = (offs_cm[:, None] < M) & (offs_cn[None, :] < N)
    tl.store(c_ptrs, c, mask=mask)

# config = {"BLOCK_K": 128, "BLOCK_M": 64, "BLOCK_N": 128, "GROUP_M": 8, "arch": "sm_90", "dtype": "fp16", "num_ctas": 4, "num_stages": 3, "num_warps": 4}
# arch = sm_90


// ===== COMPILED SASS (sm_90a) =====

	.target	sm_90a

	.elftype	@"ET_EXEC"


//--------------------- .note.nv.tkinfo           --------------------------
	.section	.note.nv.tkinfo,"",@"SHT_NOTE"
	.sectionflags	@"SHF_NOTE_NV_TKINFO"
	.tkinfo
        /*0018*/ 	.word	0x00000002
        /*0030*/ 	.string	""
        /*0030*/ 	.string	"ptxas"
        /*0030*/ 	.string	"Cuda compilation tools, release 13.0, V13.0.88"
        /*0030*/ 	.string	"Build cuda_13.0.r13.0/compiler.36424714_0"
        /*0030*/ 	.string	"-v  -suppress-debug-info  -lineinfo  -arch sm_90a "



//--------------------- .note.nv.cuinfo           --------------------------
	.section	.note.nv.cuinfo,"",@"SHT_NOTE"
	.sectionflags	@"SHF_NOTE_NV_CUINFO"
        /*0018*/ 	.short	0x0002
        /*001a*/ 	.short	0x005a
        /*001c*/ 	.short	0x0082
	.zero		2


//--------------------- .nv.info                  --------------------------
	.section	.nv.info,"",@"SHT_CUDA_INFO"
	.align	4


	//----- nvinfo : EIATTR_REGCOUNT
	.align		4
        /*0000*/ 	.byte	0x04, 0x2f
        /*0002*/ 	.short	(.L_1 - .L_0)
	.align		4
.L_0:
        /*0004*/ 	.word	index@(matmul_kernel)
        /*0008*/ 	.word	0x000000ff


	//----- nvinfo : EIATTR_FRAME_SIZE
	.align		4
.L_1:
        /*000c*/ 	.byte	0x04, 0x11
        /*000e*/ 	.short	(.L_3 - .L_2)
	.align		4
.L_2:
        /*0010*/ 	.word	index@(matmul_kernel)
        /*0014*/ 	.word	0x00000000


	//----- nvinfo : EIATTR_MIN_STACK_SIZE
	.align		4
.L_3:
        /*0018*/ 	.byte	0x04, 0x12
        /*001a*/ 	.short	(.L_5 - .L_4)
	.align		4
.L_4:
        /*001c*/ 	.word	index@(matmul_kernel)
        /*0020*/ 	.word	0x00000000
.L_5:


//--------------------- .nv.compat                --------------------------
	.section	.nv.compat,"",@"SHT_CUDA_COMPAT_INFO"
	.align	4
        /*0000*/ 	.byte	0x02, 0x09, 0x01, 0x00, 0x02, 0x02, 0x04, 0x00, 0x02, 0x05, 0x05, 0x00, 0x03, 0x07, 0x01, 0x01
        /*0010*/ 	.byte	0x02, 0x03, 0x00, 0x00, 0x02, 0x06, 0x01, 0x00, 0x04, 0x0b, 0x08, 0x00, 0x00, 0x00, 0x00, 0x00
        /*0020*/ 	.byte	0x00, 0x00, 0x00, 0x00


//--------------------- .nv.info.matmul_kernel    --------------------------
	.section	.nv.info.matmul_kernel,"",@"SHT_CUDA_INFO"
	.sectionflags	@""
	.align	4


	//----- nvinfo : EIATTR_CUDA_API_VERSION
	.align		4
        /*0000*/ 	.byte	0x04, 0x37
        /*0002*/ 	.short	(.L_7 - .L_6)
.L_6:
        /*0004*/ 	.word	0x00000082


	//----- nvinfo : EIATTR_KPARAM_INFO
	.align		4
.L_7:
        /*0008*/ 	.byte	0x04, 0x17
        /*000a*/ 	.short	(.L_9 - .L_8)
.L_8:
        /*000c*/ 	.word	0x00000000
        /*0010*/ 	.short	0x000d
        /*0012*/ 	.short	0x0048
        /*0014*/ 	.byte	0x00, 0xf4, 0x21, 0x00


	//----- nvinfo : EIATTR_KPARAM_INFO
	.align		4
.L_9:
        /*0018*/ 	.byte	0x04, 0x17
        /*001a*/ 	.short	(.L_11 - .L_10)
.L_10:
        /*001c*/ 	.word	0x00000000
        /*0020*/ 	.short	0x000c
        /*0022*/ 	.short	0x0040
        /*0024*/ 	.byte	0x00, 0xf4, 0x21, 0x00


	//----- nvinfo : EIATTR_KPARAM_INFO
	.align		4
.L_11:
        /*0028*/ 	.byte	0x04, 0x17
        /*002a*/ 	.short	(.L_13 - .L_12)
.L_12:
        /*002c*/ 	.word	0x00000000
        /*0030*/ 	.short	0x000b
        /*0032*/ 	.short	0x0038
        /*0034*/ 	.byte	0x00, 0xf0, 0x11, 0x00


	//----- nvinfo : EIATTR_KPARAM_INFO
	.align		4
.L_13:
        /*0038*/ 	.byte	0x04, 0x17
        /*003a*/ 	.short	(.L_15 - .L_14)
.L_14:
        /*003c*/ 	.word	0x00000000
        /*0040*/ 	.short	0x000a
        /*0042*/ 	.short	0x0034
        /*0044*/ 	.byte	0x00, 0xf0, 0x11, 0x00


	//----- nvinfo : EIATTR_KPARAM_INFO
	.align		4
.L_15:
        /*0048*/ 	.byte	0x04, 0x17
        /*004a*/ 	.short	(.L_17 - .L_16)
.L_16:
        /*004c*/ 	.word	0x00000000
        /*0050*/ 	.short	0x0009
        /*0052*/ 	.short	0x0030
        /*0054*/ 	.byte	0x00, 0xf0, 0x11, 0x00


	//----- nvinfo : EIATTR_KPARAM_INFO
	.align		4
.L_17:
        /*0058*/ 	.byte	0x04, 0x17
        /*005a*/ 	.short	(.L_19 - .L_18)
.L_18:
        /*005c*/ 	.word	0x00000000
        /*0060*/ 	.short	0x0008
        /*0062*/ 	.short	0x002c
        /*0064*/ 	.byte	0x00, 0xf0, 0x11, 0x00


	//----- nvinfo : EIATTR_KPARAM_INFO
	.align		4
.L_19:
        /*0068*/ 	.byte	0x04, 0x17
        /*006a*/ 	.short	(.L_21 - .L_20)
.L_20:
        /*006c*/ 	.word	0x00000000
        /*0070*/ 	.short	0x0007
        /*0072*/ 	.short	0x0028
        /*0074*/ 	.byte	0x00, 0xf0, 0x11, 0x00


	//----- nvinfo : EIATTR_KPARAM_INFO
	.align		4
.L_21:
        /*0078*/ 	.byte	0x04, 0x17
        /*007a*/ 	.short	(.L_23 - .L_22)
.L_22:
        /*007c*/ 	.word	0x00000000
        /*0080*/ 	.short	0x0006
        /*0082*/ 	.short	0x0024
        /*0084*/ 	.byte	0x00, 0xf0, 0x11, 0x00


	//----- nvinfo : EIATTR_KPARAM_INFO
	.align		4
.L_23:
        /*0088*/ 	.byte	0x04, 0x17
        /*008a*/ 	.short	(.L_25 - .L_24)
.L_24:
        /*008c*/ 	.word	0x00000000
        /*0090*/ 	.short	0x0005
        /*0092*/ 	.short	0x0020
        /*0094*/ 	.byte	0x00, 0xf0, 0x11, 0x00


	//----- nvinfo : EIATTR_KPARAM_INFO
	.align		4
.L_25:
        /*0098*/ 	.byte	0x04, 0x17
        /*009a*/ 	.short	(.L_27 - .L_26)
.L_26:
        /*009c*/ 	.word	0x00000000
        /*00a0*/ 	.short	0x0004
        /*00a2*/ 	.short	0x001c
        /*00a4*/ 	.byte	0x00, 0xf0, 0x11, 0x00


	//----- nvinfo : EIATTR_KPARAM_INFO
	.align		4
.L_27:
        /*00a8*/ 	.byte	0x04, 0x17
        /*00aa*/ 	.short	(.L_29 - .L_28)
.L_28:
        /*00ac*/ 	.word	0x00000000
        /*00b0*/ 	.short	0x0003
        /*00b2*/ 	.short	0x0018
        /*00b4*/ 	.byte	0x00, 0xf0, 0x11, 0x00


	//----- nvinfo : EIATTR_KPARAM_INFO
	.align		4
.L_29:
        /*00b8*/ 	.byte	0x04, 0x17
        /*00ba*/ 	.short	(.L_31 - .L_30)
.L_30:
        /*00bc*/ 	.word	0x00000000
        /*00c0*/ 	.short	0x0002
        /*00c2*/ 	.short	0x0010
        /*00c4*/ 	.byte	0x00, 0xf4, 0x21, 0x00


	//----- nvinfo : EIATTR_KPARAM_INFO
	.align		4
.L_31:
        /*00c8*/ 	.byte	0x04, 0x17
        /*00ca*/ 	.short	(.L_33 - .L_32)
.L_32:
        /*00cc*/ 	.word	0x00000000
        /*00d0*/ 	.short	0x0001
        /*00d2*/ 	.short	0x0008
        /*00d4*/ 	.byte	0x00, 0xf4, 0x21, 0x00


	//----- nvinfo : EIATTR_KPARAM_INFO
	.align		4
.L_33:
        /*00d8*/ 	.byte	0x04, 0x17
        /*00da*/ 	.short	(.L_35 - .L_34)
.L_34:
        /*00dc*/ 	.word	0x00000000
        /*00e0*/ 	.short	0x0000
        /*00e2*/ 	.short	0x0000
        /*00e4*/ 	.byte	0x00, 0xf4, 0x21, 0x00


	//----- nvinfo : EIATTR_EXPLICIT_CLUSTER
	.align		4
.L_35:
        /*00e8*/ 	.byte	0x01, 0x3e
	.zero		2


	//----- nvinfo : EIATTR_CTA_PER_CLUSTER
	.align		4
        /*00ec*/ 	.byte	0x04, 0x3d
        /*00ee*/ 	.short	(.L_37 - .L_36)
.L_36:
        /*00f0*/ 	.word	0x00000004
        /*00f4*/ 	.word	0x00000001
        /*00f8*/ 	.word	0x00000001


	//----- nvinfo : EIATTR_SPARSE_MMA_MASK
	.align		4
.L_37:
        /*00fc*/ 	.byte	0x03, 0x50
        /*00fe*/ 	.short	0x0000


	//----- nvinfo : EIATTR_MAXREG_COUNT
	.align		4
        /*0100*/ 	.byte	0x03, 0x1b
        /*0102*/ 	.short	0x00ff


	//----- nvinfo : EIATTR_NUM_BARRIERS
	.align		4
        /*0104*/ 	.byte	0x02, 0x4c
        /*0106*/ 	.byte	0x01
	.zero		1


	//----- nvinfo : EIATTR_MERCURY_ISA_VERSION
	.align		4
        /*0108*/ 	.byte	0x03, 0x5f
        /*010a*/ 	.short	0x0101


	//----- nvinfo : EIATTR_EXIT_INSTR_OFFSETS
	.align		4
        /*010c*/ 	.byte	0x04, 0x1c
        /*010e*/ 	.short	(.L_39 - .L_38)


	//   ....[0]....
.L_38:
        /*0110*/ 	.word	0x00006710


	//   ....[1]....
        /*0114*/ 	.word	0x00006740


	//----- nvinfo : EIATTR_REQNTID
	.align		4
.L_39:
        /*0118*/ 	.byte	0x04, 0x10
        /*011a*/ 	.short	(.L_41 - .L_40)
.L_40:
        /*011c*/ 	.word	0x00000080
        /*0120*/ 	.word	0x00000001
        /*0124*/ 	.word	0x00000001


	//----- nvinfo : EIATTR_CBANK_PARAM_SIZE
	.align		4
.L_41:
        /*0128*/ 	.byte	0x03, 0x19
        /*012a*/ 	.short	0x0050


	//----- nvinfo : EIATTR_PARAM_CBANK
	.align		4
        /*012c*/ 	.byte	0x04, 0x0a
        /*012e*/ 	.short	(.L_43 - .L_42)
	.align		4
.L_42:
        /*0130*/ 	.word	index@(.nv.constant0.matmul_kernel)
        /*0134*/ 	.short	0x0210
        /*0136*/ 	.short	0x0050


	//----- nvinfo : EIATTR_SW_WAR
	.align		4
.L_43:
        /*0138*/ 	.byte	0x04, 0x36
        /*013a*/ 	.short	(.L_45 - .L_44)
.L_44:
        /*013c*/ 	.word	0x00000008
.L_45:


//--------------------- .nv.callgraph             --------------------------
	.section	.nv.callgraph,"",@"SHT_CUDA_CALLGRAPH"
	.align	4
	.sectionentsize	8
	.align		4
        /*0000*/ 	.word	0x00000000
	.align		4
        /*0004*/ 	.word	0xffffffff
	.align		4
        /*0008*/ 	.word	0x00000000
	.align		4
        /*000c*/ 	.word	0xfffffffe
	.align		4
        /*0010*/ 	.word	0x00000000
	.align		4
        /*0014*/ 	.word	0xfffffffd
	.align		4
        /*0018*/ 	.word	0x00000000
	.align		4
        /*001c*/ 	.word	0xfffffffc


//--------------------- .text.matmul_kernel       --------------------------
	.section	.text.matmul_kernel,"ax",@progbits
	.align	128
        .global         matmul_kernel
        .type           matmul_kernel,@function
        .size           matmul_kernel,(.L_x_3 - matmul_kernel)
        .other          matmul_kernel,@"STO_CUDA_ENTRY STV_DEFAULT"
matmul_kernel:
.text.matmul_kernel:
[----:B------:R-:W-:Y:S08]  /*0000*/  LDC R1, c[0x0][0x28] ;  /* 0x00000a00ff017b82 */ /* 0x000ff00000000800 */
[----:B------:R-:W0:Y:S01]  /*0010*/  LDC.64 R28, c[0x0][0x228] ;  /* 0x00008a00ff1c7b82 */ /* 0x000e220000000a00 */
[----:B------:R-:W-:Y:S01]  /*0020*/  UMOV UR5, 0x400 ;  /* 0x0000040000057882 */ /* 0x000fe20000000000 */
[----:B------:R-:W-:Y:S01]  /*0030*/  ULDC.64 UR14, c[0x0][0x208] ;  /* 0x00008200000e7ab9 */ /* 0x000fe20000000a00 */
[----:B------:R-:W-:-:S02]  /*0040*/  CS2R R24, SRZ ;  /* 0x0000000000187805 */ /* 0x000fc4000001ff00 */
[----:B------:R-:W-:Y:S02]  /*0050*/  CS2R R26, SRZ ;  /* 0x00000000001a7805 */ /* 0x000fe4000001ff00 */
[----:B------:R-:W-:Y:S02]  /*0060*/  CS2R R32, SRZ ;  /* 0x0000000000207805 */ /* 0x000fe4000001ff00 */
[----:B------:R-:W-:Y:S01]  /*0070*/  CS2R R34, SRZ ;  /* 0x0000000000227805 */ /* 0x000fe2000001ff00 */
[----:B------:R-:W1:Y:S08]  /*0080*/  S2UR UR4, SR_CTAID.X ;  /* 0x00000000000479c3 */ /* 0x000e700000002500 */
[----:B------:R-:W2:Y:S01]  /*0090*/  LDC R43, c[0x0][0x230] ;  /* 0x00008c00ff2b7b82 */ /* 0x000ea20000000800 */
[----:B0-----:R-:W-:-:S07]  /*00a0*/  VIADD R0, R29, 0x7f ;  /* 0x0000007f1d007836 */ /* 0x001fce0000000000 */
[----:B------:R-:W0:Y:S01]  /*00b0*/  S2UR UR13, SR_CgaCtaId ;  /* 0x00000000000d79c3 */ /* 0x000e220000008800 */
[----:B------:R-:W-:Y:S02]  /*00c0*/  SHF.R.S32.HI R3, RZ, 0x1f, R0 ;  /* 0x0000001fff037819 */ /* 0x000fe40000011400 */
[----:B-1----:R-:W-:Y:S01]  /*00d0*/  I2FP.F32.U32 R5, UR4 ;  /* 0x0000000400057c45 */ /* 0x002fe20008201000 */
[----:B------:R-:W-:Y:S01]  /*00e0*/  ULDC UR4, c[0x0][0x150] ;  /* 0x0000540000047ab9 */ /* 0x000fe20000000800 */
[----:B------:R-:W-:-:S03]  /*00f0*/  LEA.HI R3, R3, R0, RZ, 0x7 ;  /* 0x0000000003037211 */ /* 0x000fc600078f38ff */
[----:B------:R-:W-:Y:S01]  /*0100*/  FMUL R5, R5, UR4 ;  /* 0x0000000405057c20 */ /* 0x000fe20008400000 */
[----:B------:R-:W-:Y:S01]  /*0110*/  SHF.R.S32.HI R3, RZ, 0x7, R3 ;  /* 0x00000007ff037819 */ /* 0x000fe20000011403 */
[----:B--2---:R-:W-:-:S04]  /*0120*/  VIADD R43, R43, 0x7f ;  /* 0x0000007f2b2b7836 */ /* 0x004fc80000000000 */
[----:B------:R-:W-:Y:S01]  /*0130*/  IMAD.SHL.U32 R4, R3, 0x8, RZ ;  /* 0x0000000803047824 */ /* 0x000fe200078e00ff */
[----:B------:R-:W1:Y:S04]  /*0140*/  F2I.U32.TRUNC.NTZ R5, R5 ;  /* 0x0000000500057305 */ /* 0x000e68000020f000 */
[----:B------:R-:W-:Y:S01]  /*0150*/  IABS R7, R4 ;  /* 0x0000000400077213 */ /* 0x000fe20000000000 */
[----:B0-----:R-:W-:Y:S02]  /*0160*/  USHF.L.U32 UR4, UR13, 0x5, URZ ;  /* 0x000000050d047899 */ /* 0x001fe4000800063f */
[----:B------:R-:W-:Y:S01]  /*0170*/  ULEA UR12, UR13, UR5, 0x18 ;  /* 0x000000050d0c7291 */ /* 0x000fe2000f8ec03f */
[----:B------:R-:W0:Y:S01]  /*0180*/  I2F.RP R0, R7 ;  /* 0x0000000700007306 */ /* 0x000e220000209400 */
[----:B------:R-:W-:Y:S01]  /*0190*/  ULOP3.LUT UR4, UR4, 0x60, URZ, 0xc0, !UPT ;  /* 0x0000006004047892 */ /* 0x000fe2000f8ec03f */
[----:B-1----:R-:W-:-:S06]  /*01a0*/  IABS R11, R5 ;  /* 0x00000005000b7213 */ /* 0x002fcc0000000000 */
[----:B0-----:R-:W0:Y:S02]  /*01b0*/  MUFU.RCP R0, R0 ;  /* 0x0000000000007308 */ /* 0x001e240000001000 */
[----:B0-----:R-:W-:Y:S01]  /*01c0*/  VIADD R2, R0, 0xffffffe ;  /* 0x0ffffffe00027836 */ /* 0x001fe20000000000 */
[----:B------:R-:W-:-:S05]  /*01d0*/  IABS R0, R4 ;  /* 0x0000000400007213 */ /* 0x000fca0000000000 */
[----:B------:R0:W1:Y:S01]  /*01e0*/  F2I.FTZ.U32.TRUNC.NTZ R3, R2 ;  /* 0x0000000200037305 */ /* 0x000062000021f000 */
[----:B------:R-:W-:Y:S02]  /*01f0*/  IMAD.MOV R0, RZ, RZ, -R0 ;  /* 0x000000ffff007224 */ /* 0x000fe400078e0a00 */
[----:B0-----:R-:W-:Y:S02]  /*0200*/  IMAD.MOV.U32 R2, RZ, RZ, RZ ;  /* 0x000000ffff027224 */ /* 0x001fe400078e00ff */
[----:B-1----:R-:W-:-:S04]  /*0210*/  IMAD.MOV R6, RZ, RZ, -R3 ;  /* 0x000000ffff067224 */ /* 0x002fc800078e0a03 */
[----:B------:R-:W-:-:S04]  /*0220*/  IMAD R9, R6, R7, RZ ;  /* 0x0000000706097224 */ /* 0x000fc800078e02ff */
[----:B------:R-:W-:-:S06]  /*0230*/  IMAD.HI.U32 R2, R3, R9, R2 ;  /* 0x0000000903027227 */ /* 0x000fcc00078e0002 */
[----:B------:R-:W-:-:S04]  /*0240*/  IMAD.HI.U32 R2, R2, R11, RZ ;  /* 0x0000000b02027227 */ /* 0x000fc800078e00ff */
[----:B------:R-:W-:-:S05]  /*0250*/  IMAD R0, R2, R0, R11 ;  /* 0x0000000002007224 */ /* 0x000fca00078e020b */
[----:B------:R-:W-:-:S13]  /*0260*/  ISETP.GT.U32.AND P1, PT, R7, R0, PT ;  /* 0x000000000700720c */ /* 0x000fda0003f24070 */
[----:B------:R-:W-:Y:S02]  /*0270*/  @!P1 IMAD.IADD R0, R0, 0x1, -R7 ;  /* 0x0000000100009824 */ /* 0x000fe400078e0a07 */
[----:B------:R-:W-:Y:S01]  /*0280*/  @!P1 VIADD R2, R2, 0x1 ;  /* 0x0000000102029836 */ /* 0x000fe20000000000 */
[----:B------:R-:W-:Y:S02]  /*0290*/  ISETP.NE.AND P1, PT, R4, RZ, PT ;  /* 0x000000ff0400720c */ /* 0x000fe40003f25270 */
[----:B------:R-:W-:Y:S02]  /*02a0*/  ISETP.GE.U32.AND P0, PT, R0, R7, PT ;  /* 0x000000070000720c */ /* 0x000fe40003f06070 */
[----:B------:R-:W-:-:S04]  /*02b0*/  LOP3.LUT R0, R5, R4, RZ, 0x3c, !PT ;  /* 0x0000000405007212 */ /* 0x000fc800078e3cff */
[----:B------:R-:W-:Y:S01]  /*02c0*/  ISETP.GE.AND P2, PT, R0, RZ, PT ;  /* 0x000000ff0000720c */ /* 0x000fe20003f46270 */
[----:B------:R-:W-:-:S05]  /*02d0*/  VIADD R0, R28, 0x3f ;  /* 0x0000003f1c007836 */ /* 0x000fca0000000000 */
[----:B------:R-:W-:Y:S01]  /*02e0*/  SHF.R.S32.HI R3, RZ, 0x1f, R0 ;  /* 0x0000001fff037819 */ /* 0x000fe20000011400 */
[----:B------:R-:W-:-:S03]  /*02f0*/  @P0 VIADD R2, R2, 0x1 ;  /* 0x0000000102020836 */ /* 0x000fc60000000000 */
[----:B------:R-:W-:-:S03]  /*0300*/  LEA.HI R3, R3, R0, RZ, 0x6 ;  /* 0x0000000003037211 */ /* 0x000fc600078f30ff */
[----:B------:R-:W-:Y:S01]  /*0310*/  @!P2 IMAD.MOV R2, RZ, RZ, -R2 ;  /* 0x000000ffff02a224 */ /* 0x000fe200078e0a02 */
[----:B------:R-:W-:-:S05]  /*0320*/  @!P1 LOP3.LUT R2, RZ, R4, RZ, 0x33, !PT ;  /* 0x00000004ff029212 */ /* 0x000fca00078e33ff */
[----:B------:R-:W-:Y:S02]  /*0330*/  IMAD.SHL.U32 R6, R2, 0x8, RZ ;  /* 0x0000000802067824 */ /* 0x000fe400078e00ff */
[----:B------:R-:W-:-:S03]  /*0340*/  IMAD.MOV R2, RZ, RZ, -R2 ;  /* 0x000000ffff027224 */ /* 0x000fc600078e0a02 */
[----:B------:R-:W-:Y:S01]  /*0350*/  LEA.HI.SX32 R3, R3, -R6, 0x1a ;  /* 0x8000000603037211 */ /* 0x000fe200078fd2ff */
[----:B------:R-:W-:-:S03]  /*0360*/  IMAD R4, R4, R2, R5 ;  /* 0x0000000204047224 */ /* 0x000fc600078e0205 */
[----:B------:R-:W-:Y:S02]  /*0370*/  VIMNMX R11, R3, 0x8, PT ;  /* 0x00000008030b7848 */ /* 0x000fe40003fe0100 */
[----:B------:R-:W-:Y:S02]  /*0380*/  IABS R9, R4 ;  /* 0x0000000400097213 */ /* 0x000fe40000000000 */
[----:B------:R-:W-:-:S04]  /*0390*/  IABS R7, R11 ;  /* 0x0000000b00077213 */ /* 0x000fc80000000000 */
[----:B------:R-:W0:Y:S08]  /*03a0*/  I2F.RP R0, R7 ;  /* 0x0000000700007306 */ /* 0x000e300000209400 */
[----:B0-----:R-:W0:Y:S02]  /*03b0*/  MUFU.RCP R0, R0 ;  /* 0x0000000000007308 */ /* 0x001e240000001000 */
[----:B0-----:R-:W-:-:S06]  /*03c0*/  VIADD R3, R0, 0xffffffe ;  /* 0x0ffffffe00037836 */ /* 0x001fcc0000000000 */
[----:B------:R-:W0:Y:S02]  /*03d0*/  F2I.FTZ.U32.TRUNC.NTZ R3, R3 ;  /* 0x0000000300037305 */ /* 0x000e24000021f000 */
[----:B0-----:R-:W-:-:S04]  /*03e0*/  IMAD.MOV R8, RZ, RZ, -R3 ;  /* 0x000000ffff087224 */ /* 0x001fc800078e0a03 */
[----:B------:R-:W-:Y:S01]  /*03f0*/  IMAD.MOV.U32 R2, RZ, RZ, R8 ;  /* 0x000000ffff027224 */ /* 0x000fe200078e0008 */
[----:B------:R-:W-:-:S03]  /*0400*/  IABS R8, R11 ;  /* 0x0000000b00087213 */ /* 0x000fc60000000000 */
[----:B------:R-:W-:Y:S02]  /*0410*/  IMAD R5, R2, R7, RZ ;  /* 0x0000000702057224 */ /* 0x000fe400078e02ff */
[----:B------:R-:W-:Y:S02]  /*0420*/  IMAD.MOV.U32 R2, RZ, RZ, RZ ;  /* 0x000000ffff027224 */ /* 0x000fe400078e00ff */
[----:B------:R-:W-:Y:S02]  /*0430*/  IMAD.MOV R0, RZ, RZ, -R8 ;  /* 0x000000ffff007224 */ /* 0x000fe400078e0a08 */
[----:B------:R-:W-:Y:S01]  /*0440*/  IMAD.HI.U32 R2, R3, R5, R2 ;  /* 0x0000000503027227 */ /* 0x000fe200078e0002 */
[----:B------:R-:W-:-:S04]  /*0450*/  LOP3.LUT R3, R4, R11, RZ, 0x3c, !PT ;  /* 0x0000000b04037212 */ /* 0x000fc800078e3cff */
[----:B------:R-:W-:Y:S01]  /*0460*/  ISETP.GE.AND P2, PT, R3, RZ, PT ;  /* 0x000000ff0300720c */ /* 0x000fe20003f46270 */
[----:B------:R-:W-:-:S04]  /*0470*/  IMAD.HI.U32 R2, R2, R9, RZ ;  /* 0x0000000902027227 */ /* 0x000fc800078e00ff */
[----:B------:R-:W-:-:S05]  /*0480*/  IMAD R0, R2, R0, R9 ;  /* 0x0000000002007224 */ /* 0x000fca00078e0209 */
[----:B------:R-:W-:-:S13]  /*0490*/  ISETP.GT.U32.AND P1, PT, R7, R0, PT ;  /* 0x000000000700720c */ /* 0x000fda0003f24070 */
[----:B------:R-:W-:Y:S02]  /*04a0*/  @!P1 IMAD.IADD R0, R0, 0x1, -R7 ;  /* 0x0000000100009824 */ /* 0x000fe400078e0a07 */
[----:B------:R-:W-:Y:S01]  /*04b0*/  @!P1 VIADD R2, R2, 0x1 ;  /* 0x0000000102029836 */ /* 0x000fe20000000000 */
[----:B------:R-:W-:Y:S02]  /*04c0*/  ISETP.NE.AND P1, PT, R11, RZ, PT ;  /* 0x000000ff0b00720c */ /* 0x000fe40003f25270 */
[----:B------:R-:W-:Y:S02]  /*04d0*/  ISETP.GE.U32.AND P0, PT, R0, R7, PT ;  /* 0x000000070000720c */ /* 0x000fe40003f06070 */
[----:B------:R-:W0:Y:S11]  /*04e0*/  S2R R0, SR_TID.X ;  /* 0x0000000000007919 */ /* 0x000e360000002100 */
[----:B------:R-:W-:Y:S01]  /*04f0*/  @P0 VIADD R2, R2, 0x1 ;  /* 0x0000000102020836 */ /* 0x000fe20000000000 */
[----:B------:R-:W-:-:S03]  /*0500*/  ISETP.GE.AND P0, PT, R43, 0x80, PT ;  /* 0x000000802b00780c */ /* 0x000fc60003f06270 */
[----:B------:R-:W-:-:S04]  /*0510*/  IMAD.MOV.U32 R232, RZ, RZ, R2 ;  /* 0x000000ffffe87224 */ /* 0x000fc800078e0002 */
[----:B------:R-:W-:Y:S01]  /*0520*/  @!P2 IMAD.MOV R232, RZ, RZ, -R232 ;  /* 0x000000ffffe8a224 */ /* 0x000fe200078e0ae8 */
[----:B------:R-:W-:-:S05]  /*0530*/  @!P1 LOP3.LUT R232, RZ, R11, RZ, 0x33, !PT ;  /* 0x0000000bffe89212 */ /* 0x000fca00078e33ff */
[----:B------:R-:W-:Y:S02]  /*0540*/  IMAD.MOV R2, RZ, RZ, -R232 ;  /* 0x000000ffff027224 */ /* 0x000fe400078e0ae8 */
[----:B------:R-:W-:Y:S02]  /*0550*/  IMAD.SHL.U32 R232, R232, 0x80, RZ ;  /* 0x00000080e8e87824 */ /* 0x000fe400078e00ff */
[----:B------:R-:W-:Y:S01]  /*0560*/  IMAD R2, R11, R2, R4 ;  /* 0x000000020b027224 */ /* 0x000fe200078e0204 */
[----:B0-----:R-:W-:-:S03]  /*0570*/  LOP3.LUT R3, R0, 0x3f, RZ, 0xc0, !PT ;  /* 0x0000003f00037812 */ /* 0x001fc600078ec0ff */
[----:B------:R-:W-:-:S04]  /*0580*/  IMAD.IADD R2, R6, 0x1, R2 ;  /* 0x0000000106027824 */ /* 0x000fc800078e0202 */
[----:B------:R-:W-:Y:S01]  /*0590*/  IMAD R2, R2, 0x40, R3 ;  /* 0x0000004002027824 */ /* 0x000fe200078e0203 */
[----:B------:R-:W-:-:S04]  /*05a0*/  SHF.R.U32.HI R3, RZ, 0x6, R0 ;  /* 0x00000006ff037819 */ /* 0x000fc80000011600 */
[----:B------:R-:W-:Y:S01]  /*05b0*/  SGXT.U32 R3, R3, 0x1 ;  /* 0x000000010303781a */ /* 0x000fe20000000000 */
[----:B------:R-:W-:Y:S06]  /*05c0*/  @!P0 BRA `(.L_x_0) ;  /* 0x0000005800448947 */ /* 0x000fec0003800000 */
[----:B------:R-:W-:Y:S01]  /*05d0*/  IABS R9, R28 ;  /* 0x0000001c00097213 */ /* 0x000fe20000000000 */
[----:B------:R-:W-:Y:S01]  /*05e0*/  ULDC UR5, c[0x0][0x240] ;  /* 0x0000900000057ab9 */ /* 0x000fe20000000800 */
[----:B------:R-:W-:Y:S01]  /*05f0*/  IABS R39, R29 ;  /* 0x0000001d00277213 */ /* 0x000fe20000000000 */
[----:B------:R-:W0:Y:S01]  /*0600*/  LDC R64, c[0x0][0x238] ;  /* 0x00008e00ff407b82 */ /* 0x000e220000000800 */
[----:B------:R-:W1:Y:S01]  /*0610*/  I2F.RP R6, R9 ;  /* 0x0000000900067306 */ /* 0x000e620000209400 */
[----:B------:R-:W-:Y:S01]  /*0620*/  LOP3.LUT R45, R232, UR4, RZ, 0xfc, !PT ;  /* 0x00000004e82d7c12 */ /* 0x000fe2000f8efcff */
[----:B------:R-:W-:Y:S01]  /*0630*/  ULDC UR4, c[0x0][0x234] ;  /* 0x00008d0000047ab9 */ /* 0x000fe20000000800 */
[----:B------:R-:W-:Y:S01]  /*0640*/  ISETP.GE.AND P5, PT, R2, RZ, PT ;  /* 0x000000ff0200720c */ /* 0x000fe20003fa6270 */
[----:B------:R-:W-:Y:S01]  /*0650*/  ULDC.64 UR6, c[0x0][0x210] ;  /* 0x0000840000067ab9 */ /* 0x000fe20000000a00 */
[C---:B------:R-:W-:Y:S01]  /*0660*/  LOP3.LUT R15, R45.reuse, 0x1c, RZ, 0xfc, !PT ;  /* 0x0000001c2d0f7812 */ /* 0x040fe200078efcff */
[----:B------:R-:W-:Y:S01]  /*0670*/  USHF.R.U32.HI UR8, URZ, 0x4, UR12 ;  /* 0x000000043f087899 */ /* 0x000fe2000801160c */
[C---:B------:R-:W-:Y:S01]  /*0680*/  LOP3.LUT R17, R45.reuse, 0x1b, RZ, 0xfc, !PT ;  /* 0x0000001b2d117812 */ /* 0x040fe200078efcff */
[----:B------:R-:W2:Y:S01]  /*0690*/  I2F.RP R8, R39 ;  /* 0x0000002700087306 */ /* 0x000ea20000209400 */
[----:B------:R-:W-:Y:S01]  /*06a0*/  ISETP.NE.AND P3, PT, R28, RZ, PT ;  /* 0x000000ff1c00720c */ /* 0x000fe20003f65270 */
[----:B------:R-:W-:Y:S01]  /*06b0*/  USGXT.U32 UR8, UR8, 0xe ;  /* 0x0000000e0808789a */ /* 0x000fe20008000000 */
[----:B------:R-:W-:Y:S01]  /*06c0*/  IABS R14, R15 ;  /* 0x0000000f000e7213 */ /* 0x000fe20000000000 */
[----:B------:R-:W-:Y:S01]  /*06d0*/  ULDC UR40, c[0x0][0x230] ;  /* 0x00008c0000287ab9 */ /* 0x000fe20000000800 */
[----:B------:R-:W-:Y:S01]  /*06e0*/  IABS R16, R17 ;  /* 0x0000001100107213 */ /* 0x000fe20000000000 */
[----:B------:R-:W-:Y:S01]  /*06f0*/  ULDC UR41, c[0x0][0x23c] ;  /* 0x00008f0000297ab9 */ /* 0x000fe20000000800 */
[C---:B------:R-:W-:Y:S01]  /*0700*/  LOP3.LUT R21, R45.reuse, 0x19, RZ, 0xfc, !PT ;  /* 0x000000192d157812 */ /* 0x040fe200078efcff */
[----:B-1----:R-:W1:Y:S01]  /*0710*/  MUFU.RCP R6, R6 ;  /* 0x0000000600067308 */ /* 0x002e620000001000 */
[----:B------:R-:W-:-:S02]  /*0720*/  LOP3.LUT R19, R45, 0x1a, RZ, 0xfc, !PT ;  /* 0x0000001a2d137812 */ /* 0x000fc400078efcff */
[C---:B------:R-:W-:Y:S02]  /*0730*/  LOP3.LUT R22, R45.reuse, 0x18, RZ, 0xfc, !PT ;  /* 0x000000182d167812 */ /* 0x040fe400078efcff */
[----:B------:R-:W-:Y:S02]  /*0740*/  LOP3.LUT R23, R45, 0x17, RZ, 0xfc, !PT ;  /* 0x000000172d177812 */ /* 0x000fe400078efcff */
[----:B------:R-:W-:Y:S01]  /*0750*/  IABS R18, R22 ;  /* 0x0000001600127213 */ /* 0x000fe20000000000 */
[----:B--2---:R-:W-:Y:S01]  /*0760*/  MUFU.RCP R8, R8 ;  /* 0x0000000800087308 */ /* 0x004fe20000001000 */
[----:B------:R-:W-:Y:S01]  /*0770*/  IABS R20, R23 ;  /* 0x0000001700147213 */ /* 0x000fe20000000000 */
[----:B0-----:R-:W-:Y:S01]  /*0780*/  IMAD R67, R3, R64, RZ ;  /* 0x0000004003437224 */ /* 0x001fe200078e02ff */
[C---:B------:R-:W-:Y:S02]  /*0790*/  LOP3.LUT R24, R45.reuse, 0x15, RZ, 0xfc, !PT ;  /* 0x000000152d187812 */ /* 0x040fe400078efcff */
[----:B------:R-:W-:-:S02]  /*07a0*/  LOP3.LUT R31, R45, 0xf, RZ, 0xfc, !PT ;  /* 0x0000000f2d1f7812 */ /* 0x000fc400078efcff */
[C---:B------:R-:W-:Y:S01]  /*07b0*/  LOP3.LUT R37, R45.reuse, 0xd, RZ, 0xfc, !PT ;  /* 0x0000000d2d257812 */ /* 0x040fe200078efcff */
[----:B-1----:R-:W-:Y:S01]  /*07c0*/  VIADD R7, R6, 0xffffffe ;  /* 0x0ffffffe06077836 */ /* 0x002fe20000000000 */
[----:B------:R-:W-:Y:S02]  /*07d0*/  IABS R6, R2 ;  /* 0x0000000200067213 */ /* 0x000fe40000000000 */
[C---:B------:R-:W-:Y:S01]  /*07e0*/  LOP3.LUT R35, R45.reuse, 0xe, RZ, 0xfc, !PT ;  /* 0x0000000e2d237812 */ /* 0x040fe200078efcff */
[----:B------:R0:W1:Y:S01]  /*07f0*/  F2I.FTZ.U32.TRUNC.NTZ R5, R7 ;  /* 0x0000000700057305 */ /* 0x000062000021f000 */
[C---:B------:R-:W-:Y:S02]  /*0800*/  LOP3.LUT R40, R45.reuse, 0xc, RZ, 0xfc, !PT ;  /* 0x0000000c2d287812 */ /* 0x040fe400078efcff */
[----:B------:R-:W-:Y:S02]  /*0810*/  LOP3.LUT R48, R45, 0xa, RZ, 0xfc, !PT ;  /* 0x0000000a2d307812 */ /* 0x000fe400078efcff */
[----:B------:R-:W-:-:S02]  /*0820*/  IABS R30, R40 ;  /* 0x00000028001e7213 */ /* 0x000fc40000000000 */
[C---:B------:R-:W-:Y:S02]  /*0830*/  LOP3.LUT R49, R45.reuse, 0x9, RZ, 0xfc, !PT ;  /* 0x000000092d317812 */ /* 0x040fe400078efcff */
[C---:B0-----:R-:W-:Y:S02]  /*0840*/  LOP3.LUT R7, R45.reuse, 0x1f, RZ, 0xfc, !PT ;  /* 0x0000001f2d077812 */ /* 0x041fe400078efcff */
[----:B------:R-:W-:Y:S02]  /*0850*/  LOP3.LUT R47, R45, 0xb, RZ, 0xfc, !PT ;  /* 0x0000000b2d2f7812 */ /* 0x000fe400078efcff */
[----:B------:R-:W-:Y:S01]  /*0860*/  ISETP.GE.AND P2, PT, R7, RZ, PT ;  /* 0x000000ff0700720c */ /* 0x000fe20003f46270 */
[----:B-1----:R-:W-:Y:S01]  /*0870*/  IMAD.MOV R4, RZ, RZ, -R5 ;  /* 0x000000ffff047224 */ /* 0x002fe200078e0a05 */
[----:B------:R-:W-:Y:S02]  /*0880*/  IABS R32, R48 ;  /* 0x0000003000207213 */ /* 0x000fe40000000000 */
[----:B------:R-:W-:Y:S01]  /*0890*/  IABS R34, R49 ;  /* 0x0000003100227213 */ /* 0x000fe20000000000 */
[----:B------:R-:W-:Y:S01]  /*08a0*/  IMAD R11, R4, R9, RZ ;  /* 0x00000009040b7224 */ /* 0x000fe200078e02ff */
[C---:B------:R-:W-:Y:S01]  /*08b0*/  LOP3.LUT R50, R45.reuse, 0x8, RZ, 0xfc, !PT ;  /* 0x000000082d327812 */ /* 0x040fe200078efcff */
[----:B------:R-:W-:Y:S01]  /*08c0*/  IMAD.MOV.U32 R4, RZ, RZ, RZ ;  /* 0x000000ffff047224 */ /* 0x000fe200078e00ff */
[----:B------:R-:W-:-:S02]  /*08d0*/  LOP3.LUT R51, R45, 0x7, RZ, 0xfc, !PT ;  /* 0x000000072d337812 */ /* 0x000fc400078efcff */
[----:B------:R-:W-:Y:S01]  /*08e0*/  LOP3.LUT R52, R45, 0x6, RZ, 0xfc, !PT ;  /* 0x000000062d347812 */ /* 0x000fe200078efcff */
[----:B------:R-:W-:Y:S01]  /*08f0*/  IMAD.HI.U32 R4, R5, R11, R4 ;  /* 0x0000000b05047227 */ /* 0x000fe200078e0004 */
[C---:B------:R-:W-:Y:S02]  /*0900*/  LOP3.LUT R53, R45.reuse, 0x5, RZ, 0xfc, !PT ;  /* 0x000000052d357812 */ /* 0x040fe400078efcff */
[----:B------:R-:W-:Y:S01]  /*0910*/  IABS R36, R52 ;  /* 0x0000003400247213 */ /* 0x000fe20000000000 */
[----:B------:R-:W-:Y:S01]  /*0920*/  VIADD R5, R8, 0xffffffe ;  /* 0x0ffffffe08057836 */ /* 0x000fe20000000000 */
[----:B------:R-:W-:Y:S01]  /*0930*/  IABS R8, R7 ;  /* 0x0000000700087213 */ /* 0x000fe20000000000 */
[----:B------:R-:W-:Y:S01]  /*0940*/  IMAD.HI.U32 R4, R4, R6, RZ ;  /* 0x0000000604047227 */ /* 0x000fe200078e00ff */
[----:B------:R-:W-:Y:S02]  /*0950*/  IABS R38, R53 ;  /* 0x0000003500267213 */ /* 0x000fe40000000000 */
[C---:B------:R-:W-:Y:S01]  /*0960*/  LOP3.LUT R54, R45.reuse, 0x4, RZ, 0xfc, !PT ;  /* 0x000000042d367812 */ /* 0x040fe200078efcff */
[----:B------:R-:W0:Y:S01]  /*0970*/  F2I.FTZ.U32.TRUNC.NTZ R5, R5 ;  /* 0x0000000500057305 */ /* 0x000e22000021f000 */
[----:B------:R-:W-:Y:S01]  /*0980*/  IMAD.MOV R4, RZ, RZ, -R4 ;  /* 0x000000ffff047224 */ /* 0x000fe200078e0a04 */
[----:B------:R-:W-:-:S02]  /*0990*/  LOP3.LUT R55, R45, 0x3, RZ, 0xfc, !PT ;  /* 0x000000032d377812 */ /* 0x000fc400078efcff */
[----:B------:R-:W-:Y:S01]  /*09a0*/  IABS R46, R45 ;  /* 0x0000002d002e7213 */ /* 0x000fe20000000000 */
[----:B------:R-:W-:Y:S01]  /*09b0*/  IMAD R6, R9, R4, R6 ;  /* 0x0000000409067224 */ /* 0x000fe200078e0206 */
[C---:B------:R-:W-:Y:S02]  /*09c0*/  LOP3.LUT R56, R45.reuse, 0x2, RZ, 0xfc, !PT ;  /* 0x000000022d387812 */ /* 0x040fe400078efcff */
[----:B------:R-:W-:Y:S02]  /*09d0*/  LOP3.LUT R57, R45, 0x1, RZ, 0xfc, !PT ;  /* 0x000000012d397812 */ /* 0x000fe400078efcff */
[----:B------:R-:W-:Y:S02]  /*09e0*/  ISETP.GT.U32.AND P0, PT, R9, R6, PT ;  /* 0x000000060900720c */ /* 0x000fe40003f04070 */
[----:B------:R-:W-:Y:S02]  /*09f0*/  IABS R42, R56 ;  /* 0x00000038002a7213 */ /* 0x000fe40000000000 */
[----:B------:R-:W-:Y:S01]  /*0a00*/  IABS R44, R57 ;  /* 0x00000039002c7213 */ /* 0x000fe20000000000 */
[----:B0-----:R-:W-:Y:S01]  /*0a10*/  IMAD.MOV R4, RZ, RZ, -R5 ;  /* 0x000000ffff047224 */ /* 0x001fe200078e0a05 */
[----:B------:R-:W-:-:S02]  /*0a20*/  LOP3.LUT R186, R3, 0x60, RZ, 0xfc, !PT ;  /* 0x0000006003ba7812 */ /* 0x000fc400078efcff */
[C---:B------:R-:W-:Y:S01]  /*0a30*/  LOP3.LUT R182, R3.reuse, 0x62, RZ, 0xfc, !PT ;  /* 0x0000006203b67812 */ /* 0x040fe200078efcff */
[----:B------:R-:W-:Y:S01]  /*0a40*/  IMAD R11, R4, R39, RZ ;  /* 0x00000027040b7224 */ /* 0x000fe200078e02ff */
[C---:B------:R-:W-:Y:S01]  /*0a50*/  LOP3.LUT R181, R3.reuse, 0x64, RZ, 0xfc, !PT ;  /* 0x0000006403b57812 */ /* 0x040fe200078efcff */
[----:B------:R-:W-:Y:S01]  /*0a60*/  IMAD.MOV.U32 R4, RZ, RZ, RZ ;  /* 0x000000ffff047224 */ /* 0x000fe200078e00ff */
[C---:B------:R-:W-:Y:S01]  /*0a70*/  LOP3.LUT R191, R3.reuse, 0x58, RZ, 0xfc, !PT ;  /* 0x0000005803bf7812 */ /* 0x040fe200078efcff */
[----:B------:R-:W-:Y:S01]  /*0a80*/  @!P0 IMAD.IADD R6, R6, 0x1, -R9 ;  /* 0x0000000106068824 */ /* 0x000fe200078e0a09 */
[----:B------:R-:W-:Y:S01]  /*0a90*/  LOP3.LUT R189, R3, 0x5a, RZ, 0xfc, !PT ;  /* 0x0000005a03bd7812 */ /* 0x000fe200078efcff */
[----:B------:R-:W-:Y:S01]  /*0aa0*/  IMAD.HI.U32 R5, R5, R11, R4 ;  /* 0x0000000b05057227 */ /* 0x000fe200078e0004 */
[----:B------:R-:W-:Y:S02]  /*0ab0*/  LOP3.LUT R188, R3, 0x5c, RZ, 0xfc, !PT ;  /* 0x0000005c03bc7812 */ /* 0x000fe400078efcff */
[----:B------:R-:W-:-:S02]  /*0ac0*/  ISETP.GT.U32.AND P0, PT, R9, R6, PT ;  /* 0x000000060900720c */ /* 0x000fc40003f04070 */
[----:B------:R-:W-:Y:S01]  /*0ad0*/  LOP3.LUT R196, R3, 0x52, RZ, 0xfc, !PT ;  /* 0x0000005203c47812 */ /* 0x000fe200078efcff */
[----:B------:R-:W-:Y:S01]  /*0ae0*/  IMAD.HI.U32 R4, R5, R8, RZ ;  /* 0x0000000805047227 */ /* 0x000fe200078e00ff */
[C---:B------:R-:W-:Y:S02]  /*0af0*/  LOP3.LUT R195, R3.reuse, 0x54, RZ, 0xfc, !PT ;  /* 0x0000005403c37812 */ /* 0x040fe400078efcff */
[----:B------:R-:W-:Y:S01]  /*0b00*/  LOP3.LUT R194, R3, 0x56, RZ, 0xfc, !PT ;  /* 0x0000005603c27812 */ /* 0x000fe200078efcff */
[----:B------:R-:W-:Y:S01]  /*0b10*/  IMAD.MOV R10, RZ, RZ, -R4 ;  /* 0x000000ffff0a7224 */ /* 0x000fe200078e0a04 */
[----:B------:R-:W-:Y:S01]  /*0b20*/  LOP3.LUT R4, R45, 0x1e, RZ, 0xfc, !PT ;  /* 0x0000001e2d047812 */ /* 0x000fe200078efcff */
[----:B------:R-:W-:Y:S01]  /*0b30*/  IMAD.HI.U32 R25, R5, R30, RZ ;  /* 0x0000001e05197227 */ /* 0x000fe200078e00ff */
[----:B------:R-:W-:Y:S02]  /*0b40*/  LOP3.LUT R199, R3, 0x4a, RZ, 0xfc, !PT ;  /* 0x0000004a03c77812 */ /* 0x000fe400078efcff */
[----:B------:R-:W-:Y:S01]  /*0b50*/  ISETP.GE.AND P1, PT, R4, RZ, PT ;  /* 0x000000ff0400720c */ /* 0x000fe20003f26270 */
[----:B------:R-:W-:Y:S01]  /*0b60*/  IMAD R7, R39, R10, R8 ;  /* 0x0000000a27077224 */ /* 0x000fe200078e0208 */
[----:B------:R-:W-:Y:S01]  /*0b70*/  IABS R8, R4 ;  /* 0x0000000400087213 */ /* 0x000fe20000000000 */
[----:B------:R-:W-:Y:S01]  /*0b80*/  @!P0 IMAD.IADD R6, R6, 0x1, -R9 ;  /* 0x0000000106068824 */ /* 0x000fe200078e0a09 */
[----:B------:R-:W-:Y:S01]  /*0b90*/  LOP3.LUT R4, R45, 0x1d, RZ, 0xfc, !PT ;  /* 0x0000001d2d047812 */ /* 0x000fe200078efcff */
[----:B------:R-:W-:Y:S01]  /*0ba0*/  IMAD.HI.U32 R9, R5, R14, RZ ;  /* 0x0000000e05097227 */ /* 0x000fe200078e00ff */
[----:B------:R-:W-:-:S02]  /*0bb0*/  ISETP.GT.U32.AND P0, PT, R39, R7, PT ;  /* 0x000000072700720c */ /* 0x000fc40003f04070 */
[----:B------:R-:W-:Y:S01]  /*0bc0*/  ISETP.GE.AND P4, PT, R4, RZ, PT ;  /* 0x000000ff0400720c */ /* 0x000fe20003f86270 */
[----:B------:R-:W-:Y:S01]  /*0bd0*/  IMAD.HI.U32 R10, R5, R16, RZ ;  /* 0x00000010050a7227 */ /* 0x000fe200078e00ff */
[----:B------:R-:W-:Y:S02]  /*0be0*/  IABS R12, R4 ;  /* 0x00000004000c7213 */ /* 0x000fe40000000000 */
[----:B------:R-:W-:Y:S01]  /*0bf0*/  LOP3.LUT R198, R3, 0x4c, RZ, 0xfc, !PT ;  /* 0x0000004c03c67812 */ /* 0x000fe200078efcff */
[----:B------:R-:W-:Y:S01]  /*0c00*/  IMAD.HI.U32 R4, R5, R8, RZ ;  /* 0x0000000805047227 */ /* 0x000fe200078e00ff */
[C---:B------:R-:W-:Y:S02]  /*0c10*/  LOP3.LUT R197, R3.reuse, 0x50, RZ, 0xfc, !PT ;  /* 0x0000005003c57812 */ /* 0x040fe400078efcff */
[C---:B------:R-:W-:Y:S01]  /*0c20*/  LOP3.LUT R202, R3.reuse, 0x44, RZ, 0xfc, !PT ;  /* 0x0000004403ca7812 */ /* 0x040fe200078efcff */
[----:B------:R-:W-:Y:S01]  /*0c30*/  IMAD.MOV R11, RZ, RZ, -R4 ;  /* 0x000000ffff0b7224 */ /* 0x000fe200078e0a04 */
[----:B------:R-:W-:Y:S01]  /*0c40*/  LOP3.LUT R201, R3, 0x46, RZ, 0xfc, !PT ;  /* 0x0000004603c97812 */ /* 0x000fe200078efcff */
[----:B------:R-:W-:Y:S01]  /*0c50*/  IMAD.HI.U32 R4, R5, R12, RZ ;  /* 0x0000000c05047227 */ /* 0x000fe200078e00ff */
[----:B------:R-:W-:-:S02]  /*0c60*/  LOP3.LUT R200, R3, 0x48, RZ, 0xfc, !PT ;  /* 0x0000004803c87812 */ /* 0x000fc400078efcff */
[----:B------:R-:W-:Y:S01]  /*0c70*/  LOP3.LUT R205, R3, 0x3c, RZ, 0xfc, !PT ;  /* 0x0000003c03cd7812 */ /* 0x000fe200078efcff */
[----:B------:R-:W-:Y:S01]  /*0c80*/  IMAD R8, R39, R11, R8 ;  /* 0x0000000b27087224 */ /* 0x000fe200078e0208 */
[C---:B------:R-:W-:Y:S01]  /*0c90*/  LOP3.LUT R204, R3.reuse, 0x40, RZ, 0xfc, !PT ;  /* 0x0000004003cc7812 */ /* 0x040fe200078efcff */
[----:B------:R-:W-:Y:S01]  /*0ca0*/  IMAD.MOV R11, RZ, RZ, -R4 ;  /* 0x000000ffff0b7224 */ /* 0x000fe200078e0a04 */
[C---:B------:R-:W-:Y:S01]  /*0cb0*/  LOP3.LUT R203, R3.reuse, 0x42, RZ, 0xfc, !PT ;  /* 0x0000004203cb7812 */ /* 0x040fe200078efcff */
[----:B------:R-:W-:Y:S01]  /*0cc0*/  IMAD.MOV.U32 R4, RZ, RZ, R6 ;  /* 0x000000ffff047224 */ /* 0x000fe200078e0006 */
[----:B------:R-:W-:Y:S01]  /*0cd0*/  LOP3.LUT R208, R3, 0x36, RZ, 0xfc, !PT ;  /* 0x0000003603d07812 */ /* 0x000fe200078efcff */
[----:B------:R-:W-:Y:S01]  /*0ce0*/  IMAD R6, R39, R11, R12 ;  /* 0x0000000b27067224 */ /* 0x000fe200078e020c */
[----:B------:R-:W-:Y:S01]  /*0cf0*/  LOP3.LUT R207, R3, 0x38, RZ, 0xfc, !PT ;  /* 0x0000003803cf7812 */ /* 0x000fe200078efcff */
[----:B------:R-:W-:Y:S01]  /*0d00*/  @!P5 IMAD.MOV R4, RZ, RZ, -R4 ;  /* 0x000000ffff04d224 */ /* 0x000fe200078e0a04 */
[----:B------:R-:W-:Y:S01]  /*0d10*/  @!P3 LOP3.LUT R4, RZ, R28, RZ, 0x33, !PT ;  /* 0x0000001cff04b212 */ /* 0x000fe200078e33ff */
[----:B------:R-:W-:Y:S01]  /*0d20*/  IMAD.MOV R9, RZ, RZ, -R9 ;  /* 0x000000ffff097224 */ /* 0x000fe200078e0a09 */
[C---:B------:R-:W-:Y:S01]  /*0d30*/  ISETP.GT.U32.AND P6, PT, R39.reuse, R6, PT ;  /* 0x000000062700720c */ /* 0x040fe20003fc4070 */
[----:B------:R-:W-:Y:S01]  /*0d40*/  IMAD.MOV R13, RZ, RZ, -R10 ;  /* 0x000000ffff0d7224 */ /* 0x000fe200078e0a0a */
[----:B------:R-:W-:Y:S01]  /*0d50*/  ISETP.GT.U32.AND P3, PT, R39, R8, PT ;  /* 0x000000082700720c */ /* 0x000fe20003f64070 */
[----:B------:R-:W-:Y:S01]  /*0d60*/  @!P0 IMAD.IADD R7, R7, 0x1, -R39 ;  /* 0x0000000107078824 */ /* 0x000fe200078e0a27 */
[----:B------:R-:W-:Y:S01]  /*0d70*/  IABS R28, R31 ;  /* 0x0000001f001c7213 */ /* 0x000fe20000000000 */
[C---:B------:R-:W-:Y:S01]  /*0d80*/  IMAD R10, R39.reuse, R9, R14 ;  /* 0x00000009270a7224 */ /* 0x040fe200078e020e */
[----:B------:R-:W-:Y:S01]  /*0d90*/  IABS R14, R19 ;  /* 0x00000013000e7213 */ /* 0x000fe20000000000 */
[C---:B------:R-:W-:Y:S01]  /*0da0*/  IMAD R11, R39.reuse, R13, R16 ;  /* 0x0000000d270b7224 */ /* 0x040fe200078e0210 */
[----:B------:R-:W-:Y:S01]  /*0db0*/  IABS R16, R21 ;  /* 0x0000001500107213 */ /* 0x000fe20000000000 */
[----:B------:R-:W-:Y:S01]  /*0dc0*/  IMAD R125, R4, UR4, RZ ;  /* 0x00000004047d7c24 */ /* 0x000fe2000f8e02ff */
[----:B------:R-:W-:Y:S01]  /*0dd0*/  ISETP.GT.U32.AND P5, PT, R39, R7, PT ;  /* 0x000000072700720c */ /* 0x000fe20003fa4070 */
[----:B------:R-:W-:Y:S01]  /*0de0*/  IMAD.HI.U32 R9, R5, R14, RZ ;  /* 0x0000000e05097227 */ /* 0x000fe200078e00ff */
[----:B------:R-:W-:Y:S01]  /*0df0*/  UMOV UR4, URZ ;  /* 0x0000003f00047c82 */ /* 0x000fe20008000000 */
[----:B------:R-:W-:-:S02]  /*0e00*/  LOP3.LUT R206, R3, 0x3a, RZ, 0xfc, !PT ;  /* 0x0000003a03ce7812 */ /* 0x000fc400078efcff */
[--C-:B------:R-:W-:Y:S01]  /*0e10*/  @!P6 IMAD.IADD R6, R6, 0x1, -R39.reuse ;  /* 0x000000010606e824 */ /* 0x100fe200078e0a27 */
[----:B------:R-:W-:Y:S01]  /*0e20*/  ISETP.GT.U32.AND P6, PT, R39, R10, PT ;  /* 0x0000000a2700720c */ /* 0x000fe20003fc4070 */
[----:B------:R-:W-:Y:S01]  /*0e30*/  IMAD.HI.U32 R12, R5, R16, RZ ;  /* 0x00000010050c7227 */ /* 0x000fe200078e00ff */
[----:B------:R-:W-:Y:S02]  /*0e40*/  LEA.HI R58, R0, 0x4e, RZ, 0x1a ;  /* 0x0000004e003a7811 */ /* 0x000fe400078fd0ff */
[----:B------:R-:W-:Y:S01]  /*0e50*/  ISETP.GT.U32.AND P0, PT, R39, R6, PT ;  /* 0x000000062700720c */ /* 0x000fe20003f04070 */
[--C-:B------:R-:W-:Y:S01]  /*0e60*/  @!P3 IMAD.IADD R8, R8, 0x1, -R39.reuse ;  /* 0x000000010808b824 */ /* 0x100fe200078e0a27 */
[C---:B------:R-:W-:Y:S01]  /*0e70*/  LEA.HI R59, R0.reuse, 0x3e, RZ, 0x1a ;  /* 0x0000003e003b7811 */ /* 0x040fe200078fd0ff */
[----:B------:R-:W-:Y:S01]  /*0e80*/  IMAD.MOV R13, RZ, RZ, -R12 ;  /* 0x000000ffff0d7224 */ /* 0x000fe200078e0a0c */
[----:B------:R-:W-:Y:S01]  /*0e90*/  LEA.HI R60, R0, 0x2e, RZ, 0x1a ;  /* 0x0000002e003c7811 */ /* 0x000fe200078fd0ff */
[--C-:B------:R-:W-:Y:S01]  /*0ea0*/  @!P5 IMAD.IADD R7, R7, 0x1, -R39.reuse ;  /* 0x000000010707d824 */ /* 0x100fe200078e0a27 */
[C---:B------:R-:W-:Y:S01]  /*0eb0*/  ISETP.GT.U32.AND P3, PT, R39.reuse, R8, PT ;  /* 0x000000082700720c */ /* 0x040fe20003f64070 */
[C---:B------:R-:W-:Y:S01]  /*0ec0*/  IMAD R13, R39.reuse, R13, R16 ;  /* 0x0000000d270d7224 */ /* 0x040fe200078e0210 */
[C---:B------:R-:W-:Y:S01]  /*0ed0*/  ISETP.GT.U32.AND P5, PT, R39.reuse, R11, PT ;  /* 0x0000000b2700720c */ /* 0x040fe20003fa4070 */
[----:B------:R-:W-:Y:S01]  /*0ee0*/  @!P6 IMAD.IADD R10, R10, 0x1, -R39 ;  /* 0x000000010a0ae824 */ /* 0x000fe200078e0a27 */
[----:B------:R-:W-:Y:S01]  /*0ef0*/  LEA.HI R61, R0, 0x1e, RZ, 0x1a ;  /* 0x0000001e003d7811 */ /* 0x000fe200078fd0ff */
[----:B------:R-:W-:Y:S01]  /*0f00*/  IMAD.MOV R9, RZ, RZ, -R9 ;  /* 0x000000ffff097224 */ /* 0x000fe200078e0a09 */
[----:B------:R-:W-:Y:S01]  /*0f10*/  ISETP.GT.U32.AND P6, PT, R39, R13, PT ;  /* 0x0000000d2700720c */ /* 0x000fe20003fc4070 */
[----:B------:R-:W-:Y:S01]  /*0f20*/  @!P0 IMAD.IADD R6, R6, 0x1, -R39 ;  /* 0x0000000106068824 */ /* 0x000fe200078e0a27 */
[----:B------:R-:W-:Y:S01]  /*0f30*/  ISETP.GE.AND P0, PT, R15, RZ, PT ;  /* 0x000000ff0f00720c */ /* 0x000fe20003f06270 */
[----:B------:R-:W-:Y:S01]  /*0f40*/  IMAD R12, R39, R9, R14 ;  /* 0x00000009270c7224 */ /* 0x000fe200078e020e */
[----:B------:R-:W-:Y:S01]  /*0f50*/  LEA.HI R62, R0, 0xe, RZ, 0x1a ;  /* 0x0000000e003e7811 */ /* 0x000fe200078fd0ff */
[----:B------:R-:W-:Y:S01]  /*0f60*/  IMAD.HI.U32 R9, R5, R18, RZ ;  /* 0x0000001205097227 */ /* 0x000fe200078e00ff */
[----:B------:R-:W-:-:S02]  /*0f70*/  LOP3.LUT R63, R3, 0x7c, RZ, 0xfc, !PT ;  /* 0x0000007c033f7812 */ /* 0x000fc400078efcff */
[----:B------:R-:W-:Y:S01]  /*0f80*/  LOP3.LUT R231, R3, 0x2, RZ, 0xfc, !PT ;  /* 0x0000000203e77812 */ /* 0x000fe200078efcff */
[--C-:B------:R-:W-:Y:S01]  /*0f90*/  @!P3 IMAD.IADD R8, R8, 0x1, -R39.reuse ;  /* 0x000000010808b824 */ /* 0x100fe200078e0a27 */
[----:B------:R-:W-:Y:S01]  /*0fa0*/  ISETP.GT.U32.AND P3, PT, R39, R12, PT ;  /* 0x0000000c2700720c */ /* 0x000fe20003f64070 */
[--C-:B------:R-:W-:Y:S01]  /*0fb0*/  @!P5 IMAD.IADD R11, R11, 0x1, -R39.reuse ;  /* 0x000000010b0bd824 */ /* 0x100fe200078e0a27 */
[----:B------:R-:W-:Y:S01]  /*0fc0*/  ISETP.GE.AND P5, PT, R17, RZ, PT ;  /* 0x000000ff1100720c */ /* 0x000fe20003fa6270 */
[----:B------:R-:W-:Y:S01]  /*0fd0*/  IMAD.HI.U32 R14, R5, R20, RZ ;  /* 0x00000014050e7227 */ /* 0x000fe200078e00ff */
[----:B------:R-:W-:Y:S02]  /*0fe0*/  LOP3.LUT R17, R45, 0x16, RZ, 0xfc, !PT ;  /* 0x000000162d117812 */ /* 0x000fe400078efcff */
[----:B------:R-:W-:Y:S01]  /*0ff0*/  LOP3.LUT R230, R3, 0x4, RZ, 0xfc, !PT ;  /* 0x0000000403e67812 */ /* 0x000fe200078efcff */
[----:B------:R-:W-:Y:S01]  /*1000*/  @!P6 IMAD.IADD R13, R13, 0x1, -R39 ;  /* 0x000000010d0de824 */ /* 0x000fe200078e0a27 */
[----:B------:R-:W-:Y:S01]  /*1010*/  ISETP.GT.U32.AND P6, PT, R39, R11, PT ;  /* 0x0000000b2700720c */ /* 0x000fe20003fc4070 */
[----:B------:R-:W-:Y:S01]  /*1020*/  IMAD.MOV R9, RZ, RZ, -R9 ;  /* 0x000000ffff097224 */ /* 0x000fe200078e0a09 */
[C---:B------:R-:W-:Y:S01]  /*1030*/  LOP3.LUT R229, R3.reuse, 0x6, RZ, 0xfc, !PT ;  /* 0x0000000603e57812 */ /* 0x040fe200078efcff */
[----:B------:R-:W-:Y:S01]  /*1040*/  IMAD.MOV R15, RZ, RZ, -R14 ;  /* 0x000000ffff0f7224 */ /* 0x000fe200078e0a0e */
[----:B------:R-:W-:Y:S01]  /*1050*/  LOP3.LUT R228, R3, 0x8, RZ, 0xfc, !PT ;  /* 0x0000000803e47812 */ /* 0x000fe200078efcff */
[----:B------:R-:W-:Y:S01]  /*1060*/  IMAD R14, R39, R9, R18 ;  /* 0x00000009270e7224 */ /* 0x000fe200078e0212 */
[----:B------:R-:W-:Y:S01]  /*1070*/  IABS R18, R17 ;  /* 0x0000001100127213 */ /* 0x000fe20000000000 */
[----:B------:R-:W-:Y:S01]  /*1080*/  IMAD.MOV.U32 R9, RZ, RZ, R6 ;  /* 0x000000ffff097224 */ /* 0x000fe200078e0006 */
[----:B------:R-:W-:Y:S01]  /*1090*/  LOP3.LUT R227, R3, 0xa, RZ, 0xfc, !PT ;  /* 0x0000000a03e37812 */ /* 0x000fe200078efcff */
[C---:B------:R-:W-:Y:S01]  /*10a0*/  IMAD R15, R39.reuse, R15, R20 ;  /* 0x0000000f270f7224 */ /* 0x040fe200078e0214 */
[----:B------:R-:W-:Y:S01]  /*10b0*/  IABS R20, R24 ;  /* 0x0000001800147213 */ /* 0x000fe20000000000 */
[----:B------:R-:W-:Y:S01]  /*10c0*/  @!P3 IMAD.IADD R12, R12, 0x1, -R39 ;  /* 0x000000010c0cb824 */ /* 0x000fe200078e0a27 */
[C---:B------:R-:W-:Y:S01]  /*10d0*/  ISETP.GT.U32.AND P3, PT, R39.reuse, R10, PT ;  /* 0x0000000a2700720c */ /* 0x040fe20003f64070 */
[----:B------:R-:W-:Y:S01]  /*10e0*/  @!P4 IMAD.MOV R9, RZ, RZ, -R9 ;  /* 0x000000ffff09c224 */ /* 0x000fe200078e0a09 */
[----:B------:R-:W-:Y:S01]  /*10f0*/  ISETP.GT.U32.AND P4, PT, R39, R14, PT ;  /* 0x0000000e2700720c */ /* 0x000fe20003f84070 */
[----:B------:R-:W-:Y:S01]  /*1100*/  @!P6 IMAD.IADD R11, R11, 0x1, -R39 ;  /* 0x000000010b0be824 */ /* 0x000fe200078e0a27 */
[C---:B------:R-:W-:Y:S01]  /*1110*/  ISETP.GT.U32.AND P6, PT, R39.reuse, R15, PT ;  /* 0x0000000f2700720c */ /* 0x040fe20003fc4070 */
[----:B------:R-:W-:Y:S01]  /*1120*/  @!P1 IMAD.MOV R8, RZ, RZ, -R8 ;  /* 0x000000ffff089224 */ /* 0x000fe200078e0a08 */
[----:B------:R-:W-:Y:S01]  /*1130*/  ISETP.GT.U32.AND P1, PT, R39, R12, PT ;  /* 0x0000000c2700720c */ /* 0x000fe20003f24070 */
[----:B------:R-:W-:Y:S01]  /*1140*/  IMAD.HI.U32 R6, R5, R18, RZ ;  /* 0x0000001205067227 */ /* 0x000fe200078e00ff */
[----:B------:R-:W-:-:S02]  /*1150*/  LOP3.LUT R226, R3, 0xc, RZ, 0xfc, !PT ;  /* 0x0000000c03e27812 */ /* 0x000fc400078efcff */
[----:B------:R-:W-:Y:S01]  /*1160*/  LOP3.LUT R225, R3, 0x10, RZ, 0xfc, !PT ;  /* 0x0000001003e17812 */ /* 0x000fe200078efcff */
[----:B------:R-:W-:Y:S01]  /*1170*/  @!P2 IMAD.MOV R7, RZ, RZ, -R7 ;  /* 0x000000ffff07a224 */ /* 0x000fe200078e0a07 */
[----:B------:R-:W-:Y:S01]  /*1180*/  ISETP.GT.U32.AND P2, PT, R39, R13, PT ;  /* 0x0000000d2700720c */ /* 0x000fe20003f44070 */
[----:B------:R-:W-:Y:S01]  /*1190*/  IMAD.MOV R6, RZ, RZ, -R6 ;  /* 0x000000ffff067224 */ /* 0x000fe200078e0a06 */
[----:B------:R-:W-:Y:S01]  /*11a0*/  LOP3.LUT R224, R3, 0x12, RZ, 0xfc, !PT ;  /* 0x0000001203e07812 */ /* 0x000fe200078efcff */
[--C-:B------:R-:W-:Y:S01]  /*11b0*/  @!P3 IMAD.IADD R10, R10, 0x1, -R39.reuse ;  /* 0x000000010a0ab824 */ /* 0x100fe200078e0a27 */
[----:B------:R-:W-:Y:S01]  /*11c0*/  ISETP.GE.AND P3, PT, R19, RZ, PT ;  /* 0x000000ff1300720c */ /* 0x000fe20003f66270 */
[----:B------:R-:W-:Y:S01]  /*11d0*/  @!P4 IMAD.IADD R14, R14, 0x1, -R39 ;  /* 0x000000010e0ec824 */ /* 0x000fe200078e0a27 */
[----:B------:R-:W-:Y:S01]  /*11e0*/  LOP3.LUT R19, R45, 0x14, RZ, 0xfc, !PT ;  /* 0x000000142d137812 */ /* 0x000fe200078efcff */
[----:B------:R-:W-:Y:S01]  /*11f0*/  IMAD R6, R39, R6, R18 ;  /* 0x0000000627067224 */ /* 0x000fe200078e0212 */
[----:B------:R-:W-:Y:S01]  /*1200*/  LOP3.LUT R18, R45, 0x13, RZ, 0xfc, !PT ;  /* 0x000000132d127812 */ /* 0x000fe200078efcff */
[----:B------:R-:W-:Y:S01]  /*1210*/  IMAD.HI.U32 R16, R5, R20, RZ ;  /* 0x0000001405107227 */ /* 0x000fe200078e00ff */
[----:B------:R-:W-:-:S02]  /*1220*/  ISETP.GE.AND P4, PT, R23, RZ, PT ;  /* 0x000000ff1700720c */ /* 0x000fc40003f86270 */
[----:B------:R-:W-:Y:S01]  /*1230*/  LOP3.LUT R23, R45, 0x10, RZ, 0xfc, !PT ;  /* 0x000000102d177812 */ /* 0x000fe200078efcff */
[--C-:B------:R-:W-:Y:S01]  /*1240*/  @!P6 IMAD.IADD R15, R15, 0x1, -R39.reuse ;  /* 0x000000010f0fe824 */ /* 0x100fe200078e0a27 */
[C---:B------:R-:W-:Y:S01]  /*1250*/  ISETP.GT.U32.AND P6, PT, R39.reuse, R6, PT ;  /* 0x000000062700720c */ /* 0x040fe20003fc4070 */
[----:B------:R-:W-:Y:S01]  /*1260*/  @!P0 IMAD.MOV R10, RZ, RZ, -R10 ;  /* 0x000000ffff0a8224 */ /* 0x000fe200078e0a0a */
[----:B------:R-:W-:Y:S01]  /*1270*/  ISETP.GT.U32.AND P0, PT, R39, R14, PT ;  /* 0x0000000e2700720c */ /* 0x000fe20003f04070 */
[--C-:B------:R-:W-:Y:S01]  /*1280*/  @!P1 IMAD.IADD R12, R12, 0x1, -R39.reuse ;  /* 0x000000010c0c9824 */ /* 0x100fe200078e0a27 */
[----:B------:R-:W-:Y:S01]  /*1290*/  ISETP.GE.AND P1, PT, R21, RZ, PT ;  /* 0x000000ff1500720c */ /* 0x000fe20003f26270 */
[----:B------:R-:W-:Y:S01]  /*12a0*/  @!P2 IMAD.IADD R13, R13, 0x1, -R39 ;  /* 0x000000010d0da824 */ /* 0x000fe200078e0a27 */
[----:B------:R-:W-:Y:S01]  /*12b0*/  ISETP.GE.AND P2, PT, R22, RZ, PT ;  /* 0x000000ff1600720c */ /* 0x000fe20003f46270 */
[----:B------:R-:W-:Y:S01]  /*12c0*/  IMAD.MOV R16, RZ, RZ, -R16 ;  /* 0x000000ffff107224 */ /* 0x000fe200078e0a10 */
[----:B------:R-:W-:Y:S01]  /*12d0*/  IABS R22, R18 ;  /* 0x0000001200167213 */ /* 0x000fe20000000000 */
[----:B------:R-:W-:Y:S01]  /*12e0*/  @!P3 IMAD.MOV R12, RZ, RZ, -R12 ;  /* 0x000000ffff0cb224 */ /* 0x000fe200078e0a0c */
[----:B------:R-:W-:Y:S01]  /*12f0*/  IABS R26, R23 ;  /* 0x00000017001a7213 */ /* 0x000fe20000000000 */
[C---:B------:R-:W-:Y:S01]  /*1300*/  IMAD R16, R39.reuse, R16, R20 ;  /* 0x0000001027107224 */ /* 0x040fe200078e0214 */
[----:B------:R-:W-:Y:S01]  /*1310*/  IABS R20, R19 ;  /* 0x0000001300147213 */ /* 0x000fe20000000000 */
[----:B------:R-:W-:Y:S01]  /*1320*/  @!P5 IMAD.MOV R11, RZ, RZ, -R11 ;  /* 0x000000ffff0bd224 */ /* 0x000fe200078e0a0b */
[C---:B------:R-:W-:Y:S01]  /*1330*/  ISETP.GT.U32.AND P5, PT, R39.reuse, R15, PT ;  /* 0x0000000f2700720c */ /* 0x040fe20003fa4070 */
[--C-:B------:R-:W-:Y:S01]  /*1340*/  @!P0 IMAD.IADD R14, R14, 0x1, -R39.reuse ;  /* 0x000000010e0e8824 */ /* 0x100fe200078e0a27 */
[----:B------:R-:W-:Y:S01]  /*1350*/  ISETP.GT.U32.AND P3, PT, R39, R16, PT ;  /* 0x000000102700720c */ /* 0x000fe20003f64070 */
[----:B------:R-:W-:Y:S01]  /*1360*/  @!P6 IMAD.IADD R6, R6, 0x1, -R39 ;  /* 0x000000010606e824 */ /* 0x000fe200078e0a27 */
[----:B------:R-:W-:Y:S01]  /*1370*/  ISETP.GE.AND P6, PT, R18, RZ, PT ;  /* 0x000000ff1200720c */ /* 0x000fe20003fc6270 */
[----:B------:R-:W-:Y:S01]  /*1380*/  @!P1 IMAD.MOV R13, RZ, RZ, -R13 ;  /* 0x000000ffff0d9224 */ /* 0x000fe200078e0a0d */
[----:B------:R-:W-:Y:S01]  /*1390*/  ISETP.GE.AND P1, PT, R17, RZ, PT ;  /* 0x000000ff1100720c */ /* 0x000fe20003f26270 */
[----:B------:R-:W-:Y:S01]  /*13a0*/  IMAD.HI.U32 R17, R5, R20, RZ ;  /* 0x0000001405117227 */ /* 0x000fe200078e00ff */
[----:B------:R-:W-:-:S02]  /*13b0*/  ISETP.GE.AND P0, PT, R24, RZ, PT ;  /* 0x000000ff1800720c */ /* 0x000fc40003f06270 */
[----:B------:R-:W-:Y:S01]  /*13c0*/  LOP3.LUT R223, R3, 0x14, RZ, 0xfc, !PT ;  /* 0x0000001403df7812 */ /* 0x000fe200078efcff */
[----:B------:R-:W-:Y:S01]  /*13d0*/  @!P2 IMAD.MOV R14, RZ, RZ, -R14 ;  /* 0x000000ffff0ea224 */ /* 0x000fe200078e0a0e */
[----:B------:R-:W-:Y:S01]  /*13e0*/  ISETP.GT.U32.AND P2, PT, R39, R6, PT ;  /* 0x000000062700720c */ /* 0x000fe20003f44070 */
[----:B------:R-:W-:Y:S01]  /*13f0*/  IMAD.MOV R17, RZ, RZ, -R17 ;  /* 0x000000ffff117224 */ /* 0x000fe200078e0a11 */
[C---:B------:R-:W-:Y:S01]  /*1400*/  LOP3.LUT R222, R3.reuse, 0x16, RZ, 0xfc, !PT ;  /* 0x0000001603de7812 */ /* 0x040fe200078efcff */
[----:B------:R-:W-:Y:S01]  /*1410*/  @!P3 IMAD.IADD R16, R16, 0x1, -R39 ;  /* 0x000000011010b824 */ /* 0x000fe200078e0a27 */
[----:B------:R-:W-:Y:S01]  /*1420*/  LOP3.LUT R221, R3, 0x18, RZ, 0xfc, !PT ;  /* 0x0000001803dd7812 */ /* 0x000fe200078efcff */
[----:B------:R-:W-:Y:S01]  /*1430*/  IMAD R18, R39, R17, R20 ;  /* 0x0000001127127224 */ /* 0x000fe200078e0214 */
[----:B------:R-:W-:Y:S01]  /*1440*/  LOP3.LUT R20, R45, 0x11, RZ, 0xfc, !PT ;  /* 0x000000112d147812 */ /* 0x000fe200078efcff */
[----:B------:R-:W-:Y:S01]  /*1450*/  IMAD.HI.U32 R17, R5, R22, RZ ;  /* 0x0000001605117227 */ /* 0x000fe200078e00ff */
[----:B------:R-:W-:-:S02]  /*1460*/  ISETP.GT.U32.AND P3, PT, R39, R16, PT ;  /* 0x000000102700720c */ /* 0x000fc40003f64070 */
[----:B------:R-:W-:Y:S01]  /*1470*/  LOP3.LUT R220, R3, 0x1a, RZ, 0xfc, !PT ;  /* 0x0000001a03dc7812 */ /* 0x000fe200078efcff */
[----:B------:R-:W-:Y:S01]  /*1480*/  @!P5 IMAD.IADD R15, R15, 0x1, -R39 ;  /* 0x000000010f0fd824 */ /* 0x000fe200078e0a27 */
[----:B------:R-:W-:Y:S01]  /*1490*/  ISETP.GE.AND P5, PT, R19, RZ, PT ;  /* 0x000000ff1300720c */ /* 0x000fe20003fa6270 */
[----:B------:R-:W-:Y:S01]  /*14a0*/  IMAD.MOV R17, RZ, RZ, -R17 ;  /* 0x000000ffff117224 */ /* 0x000fe200078e0a11 */
[----:B------:R-:W-:Y:S01]  /*14b0*/  LOP3.LUT R19, R45, 0x12, RZ, 0xfc, !PT ;  /* 0x000000122d137812 */ /* 0x000fe200078efcff */
[----:B------:R-:W-:Y:S01]  /*14c0*/  @!P2 IMAD.IADD R6, R6, 0x1, -R39 ;  /* 0x000000010606a824 */ /* 0x000fe200078e0a27 */
[----:B------:R-:W-:Y:S01]  /*14d0*/  ISETP.GT.U32.AND P2, PT, R39, R18, PT ;  /* 0x000000122700720c */ /* 0x000fe20003f44070 */
[----:B------:R-:W-:Y:S01]  /*14e0*/  @!P4 IMAD.MOV R15, RZ, RZ, -R15 ;  /* 0x000000ffff0fc224 */ /* 0x000fe200078e0a0f */
[----:B------:R-:W-:Y:S01]  /*14f0*/  ISETP.GE.AND P4, PT, R19, RZ, PT ;  /* 0x000000ff1300720c */ /* 0x000fe20003f86270 */
[----:B------:R-:W-:Y:S01]  /*1500*/  IMAD R58, R58, R64, RZ ;  /* 0x000000403a3a7224 */ /* 0x000fe200078e02ff */
[----:B------:R-:W-:Y:S01]  /*1510*/  IABS R24, R19 ;  /* 0x0000001300187213 */ /* 0x000fe20000000000 */
[----:B------:R-:W-:Y:S01]  /*1520*/  IMAD R19, R39, R17, R22 ;  /* 0x0000001127137224 */ /* 0x000fe200078e0216 */
[C---:B------:R-:W-:Y:S01]  /*1530*/  LOP3.LUT R219, R3.reuse, 0x1c, RZ, 0xfc, !PT ;  /* 0x0000001c03db7812 */ /* 0x040fe200078efcff */
[----:B------:R-:W-:Y:S01]  /*1540*/  IMAD.MOV.U32 R17, RZ, RZ, R6 ;  /* 0x000000ffff117224 */ /* 0x000fe200078e0006 */
[----:B------:R-:W-:Y:S01]  /*1550*/  LOP3.LUT R218, R3, 0x20, RZ, 0xfc, !PT ;  /* 0x0000002003da7812 */ /* 0x000fe200078efcff */
[----:B------:R-:W-:Y:S01]  /*1560*/  @!P3 IMAD.IADD R16, R16, 0x1, -R39 ;  /* 0x000000011010b824 */ /* 0x000fe200078e0a27 */
[----:B------:R-:W-:Y:S01]  /*1570*/  ISETP.GE.AND P3, PT, R20, RZ, PT ;  /* 0x000000ff1400720c */ /* 0x000fe20003f66270 */
[----:B------:R-:W-:Y:S01]  /*1580*/  @!P1 IMAD.MOV R17, RZ, RZ, -R17 ;  /* 0x000000ffff119224 */ /* 0x000fe200078e0a11 */
[----:B------:R-:W-:Y:S01]  /*1590*/  ISETP.GT.U32.AND P1, PT, R39, R19, PT ;  /* 0x000000132700720c */ /* 0x000fe20003f24070 */
[----:B------:R-:W-:Y:S01]  /*15a0*/  @!P2 IMAD.IADD R18, R18, 0x1, -R39 ;  /* 0x000000011212a824 */ /* 0x000fe200078e0a27 */
[----:B------:R-:W-:Y:S01]  /*15b0*/  IABS R20, R20 ;  /* 0x0000001400147213 */ /* 0x000fe20000000000 */
[----:B------:R-:W-:Y:S01]  /*15c0*/  @!P0 IMAD.MOV R16, RZ, RZ, -R16 ;  /* 0x000000ffff108224 */ /* 0x000fe200078e0a10 */
[----:B------:R-:W-:Y:S01]  /*15d0*/  ISETP.GE.AND P0, PT, R23, RZ, PT ;  /* 0x000000ff1700720c */ /* 0x000fe20003f06270 */
[----:B------:R-:W-:Y:S01]  /*15e0*/  IMAD R59, R59, R64, RZ ;  /* 0x000000403b3b7224 */ /* 0x000fe200078e02ff */
[----:B------:R-:W-:Y:S01]  /*15f0*/  ISETP.GT.U32.AND P2, PT, R39, R18, PT ;  /* 0x000000122700720c */ /* 0x000fe20003f44070 */
[----:B------:R-:W-:Y:S01]  /*1600*/  IMAD.MOV.U32 R22, RZ, RZ, R20 ;  /* 0x000000ffff167224 */ /* 0x000fe200078e0014 */
[----:B------:R-:W-:Y:S01]  /*1610*/  LOP3.LUT R217, R3, 0x22, RZ, 0xfc, !PT ;  /* 0x0000002203d97812 */ /* 0x000fe200078efcff */
[----:B------:R-:W-:Y:S01]  /*1620*/  IMAD.HI.U32 R20, R5, R24, RZ ;  /* 0x0000001805147227 */ /* 0x000fe200078e00ff */
[----:B------:R-:W-:-:S02]  /*1630*/  LOP3.LUT R216, R3, 0x24, RZ, 0xfc, !PT ;  /* 0x0000002403d87812 */ /* 0x000fc400078efcff */
[----:B------:R-:W-:Y:S01]  /*1640*/  LOP3.LUT R215, R3, 0x26, RZ, 0xfc, !PT ;  /* 0x0000002603d77812 */ /* 0x000fe200078efcff */
[----:B------:R-:W-:Y:S01]  /*1650*/  @!P1 IMAD.IADD R19, R19, 0x1, -R39 ;  /* 0x0000000113139824 */ /* 0x000fe200078e0a27 */
[----:B------:R-:W-:Y:S01]  /*1660*/  LOP3.LUT R214, R3, 0x28, RZ, 0xfc, !PT ;  /* 0x0000002803d67812 */ /* 0x000fe200078efcff */
[----:B------:R-:W-:Y:S01]  /*1670*/  IMAD.HI.U32 R21, R5, R22, RZ ;  /* 0x0000001605157227 */ /* 0x000fe200078e00ff */
[----:B------:R-:W-:Y:S02]  /*1680*/  LOP3.LUT R213, R3, 0x2a, RZ, 0xfc, !PT ;  /* 0x0000002a03d57812 */ /* 0x000fe400078efcff */
[----:B------:R-:W-:Y:S01]  /*1690*/  ISETP.GT.U32.AND P1, PT, R39, R19, PT ;  /* 0x000000132700720c */ /* 0x000fe20003f24070 */
[----:B------:R-:W-:Y:S01]  /*16a0*/  IMAD.MOV R6, RZ, RZ, -R20 ;  /* 0x000000ffff067224 */ /* 0x000fe200078e0a14 */
[----:B------:R-:W-:Y:S01]  /*16b0*/  LOP3.LUT R212, R3, 0x2c, RZ, 0xfc, !PT ;  /* 0x0000002c03d47812 */ /* 0x000fe200078efcff */
[----:B------:R-:W-:Y:S01]  /*16c0*/  IMAD.HI.U32 R20, R5, R26, RZ ;  /* 0x0000001a05147227 */ /* 0x000fe200078e00ff */
[----:B------:R-:W-:-:S02]  /*16d0*/  LOP3.LUT R211, R3, 0x30, RZ, 0xfc, !PT ;  /* 0x0000003003d37812 */ /* 0x000fc400078efcff */
[C---:B------:R-:W-:Y:S01]  /*16e0*/  LOP3.LUT R210, R3.reuse, 0x32, RZ, 0xfc, !PT ;  /* 0x0000003203d27812 */ /* 0x040fe200078efcff */
[----:B------:R-:W-:Y:S01]  /*16f0*/  IMAD.MOV R21, RZ, RZ, -R21 ;  /* 0x000000ffff157224 */ /* 0x000fe200078e0a15 */
[----:B------:R-:W-:Y:S01]  /*1700*/  LOP3.LUT R209, R3, 0x34, RZ, 0xfc, !PT ;  /* 0x0000003403d17812 */ /* 0x000fe200078efcff */
[C---:B------:R-:W-:Y:S02]  /*1710*/  IMAD R6, R39.reuse, R6, R24 ;  /* 0x0000000627067224 */ /* 0x040fe400078e0218 */
[----:B------:R-:W-:Y:S02]  /*1720*/  IMAD.MOV R23, RZ, RZ, -R20 ;  /* 0x000000ffff177224 */ /* 0x000fe400078e0a14 */
[----:B------:R-:W-:Y:S02]  /*1730*/  IMAD R20, R39, R21, R22 ;  /* 0x0000001527147224 */ /* 0x000fe400078e0216 */
[----:B------:R-:W-:-:S04]  /*1740*/  IMAD.HI.U32 R21, R5, R28, RZ ;  /* 0x0000001c05157227 */ /* 0x000fc800078e00ff */
[----:B------:R-:W-:Y:S01]  /*1750*/  @!P2 IMAD.IADD R18, R18, 0x1, -R39 ;  /* 0x000000011212a824 */ /* 0x000fe200078e0a27 */
[C---:B------:R-:W-:Y:S01]  /*1760*/  ISETP.GT.U32.AND P2, PT, R39.reuse, R6, PT ;  /* 0x000000062700720c */ /* 0x040fe20003f44070 */
[----:B------:R-:W-:Y:S01]  /*1770*/  IMAD R22, R39, R23, R26 ;  /* 0x0000001727167224 */ /* 0x000fe200078e021a */
[----:B------:R-:W-:Y:S01]  /*1780*/  IABS R26, R35 ;  /* 0x00000023001a7213 */ /* 0x000fe20000000000 */
[----:B------:R-:W-:Y:S02]  /*1790*/  IMAD.MOV R21, RZ, RZ, -R21 ;  /* 0x000000ffff157224 */ /* 0x000fe400078e0a15 */
[----:B------:R-:W-:Y:S01]  /*17a0*/  @!P1 IMAD.IADD R19, R19, 0x1, -R39 ;  /* 0x0000000113139824 */ /* 0x000fe200078e0a27 */
[C---:B------:R-:W-:Y:S01]  /*17b0*/  ISETP.GT.U32.AND P1, PT, R39.reuse, R22, PT ;  /* 0x000000162700720c */ /* 0x040fe20003f24070 */
[----:B------:R-:W-:Y:S01]  /*17c0*/  IMAD R23, R39, R21, R28 ;  /* 0x0000001527177224 */ /* 0x000fe200078e021c */
[----:B------:R-:W-:Y:S01]  /*17d0*/  IABS R28, R37 ;  /* 0x00000025001c7213 */ /* 0x000fe20000000000 */
[----:B------:R-:W-:-:S02]  /*17e0*/  @!P6 IMAD.MOV R19, RZ, RZ, -R19 ;  /* 0x000000ffff13e224 */ /* 0x000fc400078e0a13 */
[----:B------:R-:W-:Y:S01]  /*17f0*/  @!P5 IMAD.MOV R18, RZ, RZ, -R18 ;  /* 0x000000ffff12d224 */ /* 0x000fe200078e0a12 */
[C---:B------:R-:W-:Y:S01]  /*1800*/  ISETP.GT.U32.AND P6, PT, R39.reuse, R23, PT ;  /* 0x000000172700720c */ /* 0x040fe20003fc4070 */
[----:B------:R-:W-:Y:S01]  /*1810*/  @!P2 IMAD.IADD R6, R6, 0x1, -R39 ;  /* 0x000000010606a824 */ /* 0x000fe200078e0a27 */
[----:B------:R-:W-:Y:S01]  /*1820*/  ISETP.GT.U32.AND P5, PT, R39, R20, PT ;  /* 0x000000142700720c */ /* 0x000fe20003fa4070 */
[----:B------:R-:W-:-:S03]  /*1830*/  IMAD.HI.U32 R24, R5, R28, RZ ;  /* 0x0000001c05187227 */ /* 0x000fc600078e00ff */
[----:B------:R-:W-:Y:S01]  /*1840*/  ISETP.GT.U32.AND P2, PT, R39, R6, PT ;  /* 0x000000062700720c */ /* 0x000fe20003f44070 */
[----:B------:R-:W-:Y:S02]  /*1850*/  @!P1 IMAD.IADD R22, R22, 0x1, -R39 ;  /* 0x0000000116169824 */ /* 0x000fe400078e0a27 */
[----:B------:R-:W-:-:S03]  /*1860*/  IMAD.HI.U32 R21, R5, R26, RZ ;  /* 0x0000001a05157227 */ /* 0x000fc600078e00ff */
[----:B------:R-:W-:Y:S01]  /*1870*/  ISETP.GT.U32.AND P1, PT, R39, R22, PT ;  /* 0x000000162700720c */ /* 0x000fe20003f24070 */
[----:B------:R-:W-:Y:S02]  /*1880*/  @!P6 IMAD.IADD R23, R23, 0x1, -R39 ;  /* 0x000000011717e824 */ /* 0x000fe400078e0a27 */
[----:B------:R-:W-:Y:S02]  /*1890*/  IMAD.MOV R27, RZ, RZ, -R24 ;  /* 0x000000ffff1b7224 */ /* 0x000fe400078e0a18 */
[----:B------:R-:W-:Y:S01]  /*18a0*/  IMAD.MOV R21, RZ, RZ, -R21 ;  /* 0x000000ffff157224 */ /* 0x000fe200078e0a15 */
[----:B------:R-:W-:Y:S01]  /*18b0*/  ISETP.GT.U32.AND P6, PT, R39, R23, PT ;  /* 0x000000172700720c */ /* 0x000fe20003fc4070 */
[----:B------:R-:W-:Y:S01]  /*18c0*/  @!P2 IMAD.IADD R6, R6, 0x1, -R39 ;  /* 0x000000010606a824 */ /* 0x000fe200078e0a27 */
[----:B------:R-:W-:Y:S01]  /*18d0*/  ISETP.GE.AND P2, PT, R31, RZ, PT ;  /* 0x000000ff1f00720c */ /* 0x000fe20003f46270 */
[----:B------:R-:W-:Y:S02]  /*18e0*/  IMAD.MOV R31, RZ, RZ, -R25 ;  /* 0x000000ffff1f7224 */ /* 0x000fe400078e0a19 */
[----:B------:R-:W-:-:S02]  /*18f0*/  IMAD R25, R39, R27, R28 ;  /* 0x0000001b27197224 */ /* 0x000fc400078e021c */
[--C-:B------:R-:W-:Y:S02]  /*1900*/  @!P5 IMAD.IADD R20, R20, 0x1, -R39.reuse ;  /* 0x000000011414d824 */ /* 0x100fe400078e0a27 */
[C---:B------:R-:W-:Y:S02]  /*1910*/  IMAD R24, R39.reuse, R21, R26 ;  /* 0x0000001527187224 */ /* 0x040fe400078e021a */
[C---:B------:R-:W-:Y:S01]  /*1920*/  IMAD R26, R39.reuse, R31, R30 ;  /* 0x0000001f271a7224 */ /* 0x040fe200078e021e */
[C---:B------:R-:W-:Y:S01]  /*1930*/  ISETP.GT.U32.AND P5, PT, R39.reuse, R20, PT ;  /* 0x000000142700720c */ /* 0x040fe20003fa4070 */
[--C-:B------:R-:W-:Y:S01]  /*1940*/  @!P1 IMAD.IADD R22, R22, 0x1, -R39.reuse ;  /* 0x0000000116169824 */ /* 0x100fe200078e0a27 */
[----:B------:R-:W-:Y:S01]  /*1950*/  ISETP.GT.U32.AND P1, PT, R39, R25, PT ;  /* 0x000000192700720c */ /* 0x000fe20003f24070 */
[----:B------:R-:W-:Y:S01]  /*1960*/  @!P6 IMAD.IADD R23, R23, 0x1, -R39 ;  /* 0x000000011717e824 */ /* 0x000fe200078e0a27 */
[----:B------:R-:W-:Y:S01]  /*1970*/  ISETP.GT.U32.AND P6, PT, R39, R26, PT ;  /* 0x0000001a2700720c */ /* 0x000fe20003fc4070 */
[----:B------:R-:W-:Y:S01]  /*1980*/  IMAD.HI.U32 R27, R5, R32, RZ ;  /* 0x00000020051b7227 */ /* 0x000fe200078e00ff */
[----:B------:R-:W-:-:S03]  /*1990*/  IABS R30, R47 ;  /* 0x0000002f001e7213 */ /* 0x000fc60000000000 */
[----:B------:R-:W-:-:S04]  /*19a0*/  IMAD.HI.U32 R28, R5, R34, RZ ;  /* 0x00000022051c7227 */ /* 0x000fc800078e00ff */
[--C-:B------:R-:W-:Y:S01]  /*19b0*/  @!P5 IMAD.IADD R20, R20, 0x1, -R39.reuse ;  /* 0x000000011414d824 */ /* 0x100fe200078e0a27 */
[----:B------:R-:W-:Y:S01]  /*19c0*/  ISETP.GT.U32.AND P5, PT, R39, R24, PT ;  /* 0x000000182700720c */ /* 0x000fe20003fa4070 */
[--C-:B------:R-:W-:Y:S02]  /*19d0*/  @!P1 IMAD.IADD R25, R25, 0x1, -R39.reuse ;  /* 0x0000000119199824 */ /* 0x100fe400078e0a27 */
[----:B------:R-:W-:Y:S02]  /*19e0*/  @!P6 IMAD.IADD R26, R26, 0x1, -R39 ;  /* 0x000000011a1ae824 */ /* 0x000fe400078e0a27 */
[----:B------:R-:W-:Y:S01]  /*19f0*/  IMAD.HI.U32 R21, R5, R30, RZ ;  /* 0x0000001e05157227 */ /* 0x000fe200078e00ff */
[----:B------:R-:W-:-:S03]  /*1a00*/  ISETP.GT.U32.AND P6, PT, R39, R25, PT ;  /* 0x000000192700720c */ /* 0x000fc60003fc4070 */
[----:B------:R-:W-:Y:S02]  /*1a10*/  IMAD.MOV R31, RZ, RZ, -R27 ;  /* 0x000000ffff1f7224 */ /* 0x000fe400078e0a1b */
[----:B------:R-:W-:Y:S02]  /*1a20*/  IMAD.MOV R33, RZ, RZ, -R28 ;  /* 0x000000ffff217224 */ /* 0x000fe400078e0a1c */
[----:B------:R-:W-:Y:S02]  /*1a30*/  IMAD.MOV R21, RZ, RZ, -R21 ;  /* 0x000000ffff157224 */ /* 0x000fe400078e0a15 */
[----:B------:R-:W-:Y:S01]  /*1a40*/  IMAD R28, R39, R31, R32 ;  /* 0x0000001f271c7224 */ /* 0x000fe200078e0220 */
[----:B------:R-:W-:Y:S01]  /*1a50*/  IABS R32, R50 ;  /* 0x0000003200207213 */ /* 0x000fe20000000000 */
[----:B------:R-:W-:Y:S01]  /*1a60*/  @!P5 IMAD.IADD R24, R24, 0x1, -R39 ;  /* 0x000000011818d824 */ /* 0x000fe200078e0a27 */
[----:B------:R-:W-:Y:S01]  /*1a70*/  ISETP.GE.AND P5, PT, R35, RZ, PT ;  /* 0x000000ff2300720c */ /* 0x000fe20003fa6270 */
[----:B------:R-:W-:-:S02]  /*1a80*/  IMAD R27, R39, R21, R30 ;  /* 0x00000015271b7224 */ /* 0x000fc400078e021e */
[----:B------:R-:W-:Y:S01]  /*1a90*/  @!P6 IMAD.IADD R25, R25, 0x1, -R39 ;  /* 0x000000011919e824 */ /* 0x000fe200078e0a27 */
[C---:B------:R-:W-:Y:S01]  /*1aa0*/  ISETP.GT.U32.AND P6, PT, R39.reuse, R28, PT ;  /* 0x0000001c2700720c */ /* 0x040fe20003fc4070 */
[----:B------:R-:W-:Y:S01]  /*1ab0*/  IMAD.MOV.U32 R21, RZ, RZ, R6 ;  /* 0x000000ffff157224 */ /* 0x000fe200078e0006 */
[----:B------:R-:W-:Y:S01]  /*1ac0*/  ISETP.GT.U32.AND P1, PT, R39, R24, PT ;  /* 0x000000182700720c */ /* 0x000fe20003f24070 */
[----:B------:R-:W-:-:S04]  /*1ad0*/  IMAD.HI.U32 R6, R5, R32, RZ ;  /* 0x0000002005067227 */ /* 0x000fc800078e00ff */
[----:B------:R-:W-:Y:S02]  /*1ae0*/  IMAD.MOV R31, RZ, RZ, -R6 ;  /* 0x000000ffff1f7224 */ /* 0x000fe400078e0a06 */
[C---:B------:R-:W-:Y:S01]  /*1af0*/  IMAD R30, R39.reuse, R33, R34 ;  /* 0x00000021271e7224 */ /* 0x040fe200078e0222 */
[----:B------:R-:W-:Y:S01]  /*1b00*/  IABS R34, R51 ;  /* 0x0000003300227213 */ /* 0x000fe20000000000 */
[C---:B------:R-:W-:Y:S02]  /*1b10*/  IMAD R31, R39.reuse, R31, R32 ;  /* 0x0000001f271f7224 */ /* 0x040fe400078e0220 */
[----:B------:R-:W-:Y:S01]  /*1b20*/  @!P4 IMAD.MOV R21, RZ, RZ, -R21 ;  /* 0x000000ffff15c224 */ /* 0x000fe200078e0a15 */
[C---:B------:R-:W-:Y:S01]  /*1b30*/  ISETP.GT.U32.AND P4, PT, R39.reuse, R26, PT ;  /* 0x0000001a2700720c */ /* 0x040fe20003f84070 */
[----:B------:R-:W-:Y:S01]  /*1b40*/  @!P6 IMAD.IADD R28, R28, 0x1, -R39 ;  /* 0x000000011c1ce824 */ /* 0x000fe200078e0a27 */
[----:B------:R-:W-:Y:S01]  /*1b50*/  ISETP.GT.U32.AND P6, PT, R39, R31, PT ;  /* 0x0000001f2700720c */ /* 0x000fe20003fc4070 */
[----:B------:R-:W-:-:S04]  /*1b60*/  IMAD.HI.U32 R6, R5, R34, RZ ;  /* 0x0000002205067227 */ /* 0x000fc800078e00ff */
[----:B------:R-:W-:Y:S01]  /*1b70*/  @!P1 IMAD.IADD R24, R24, 0x1, -R39 ;  /* 0x0000000118189824 */ /* 0x000fe200078e0a27 */
[----:B------:R-:W-:Y:S01]  /*1b80*/  ISETP.GT.U32.AND P1, PT, R39, R27, PT ;  /* 0x0000001b2700720c */ /* 0x000fe20003f24070 */
[----:B------:R-:W-:-:S04]  /*1b90*/  IMAD.HI.U32 R32, R5, R36, RZ ;  /* 0x0000002405207227 */ /* 0x000fc800078e00ff */
[----:B------:R-:W-:Y:S02]  /*1ba0*/  IMAD.MOV R6, RZ, RZ, -R6 ;  /* 0x000000ffff067224 */ /* 0x000fe400078e0a06 */
[----:B------:R-:W-:Y:S02]  /*1bb0*/  IMAD.MOV R35, RZ, RZ, -R32 ;  /* 0x000000ffff237224 */ /* 0x000fe400078e0a20 */
[C---:B------:R-:W-:Y:S02]  /*1bc0*/  IMAD R32, R39.reuse, R6, R34 ;  /* 0x0000000627207224 */ /* 0x040fe400078e0222 */
[--C-:B------:R-:W-:Y:S01]  /*1bd0*/  @!P4 IMAD.IADD R26, R26, 0x1, -R39.reuse ;  /* 0x000000011a1ac824 */ /* 0x100fe200078e0a27 */
[----:B------:R-:W-:Y:S01]  /*1be0*/  ISETP.GT.U32.AND P4, PT, R39, R30, PT ;  /* 0x0000001e2700720c */ /* 0x000fe20003f84070 */
[----:B------:R-:W-:Y:S01]  /*1bf0*/  @!P6 IMAD.IADD R31, R31, 0x1, -R39 ;  /* 0x000000011f1fe824 */ /* 0x000fe200078e0a27 */
[----:B------:R-:W-:Y:S01]  /*1c00*/  ISETP.GT.U32.AND P6, PT, R39, R32, PT ;  /* 0x000000202700720c */ /* 0x000fe20003fc4070 */
[----:B------:R-:W-:-:S04]  /*1c10*/  IMAD.HI.U32 R33, R5, R38, RZ ;  /* 0x0000002605217227 */ /* 0x000fc800078e00ff */
[----:B------:R-:W-:Y:S01]  /*1c20*/  @!P1 IMAD.IADD R27, R27, 0x1, -R39 ;  /* 0x000000011b1b9824 */ /* 0x000fe200078e0a27 */
[----:B------:R-:W-:Y:S01]  /*1c30*/  ISETP.GE.AND P1, PT, R37, RZ, PT ;  /* 0x000000ff2500720c */ /* 0x000fe20003f26270 */
[----:B------:R-:W-:Y:S02]  /*1c40*/  IMAD.MOV R37, RZ, RZ, -R33 ;  /* 0x000000ffff257224 */ /* 0x000fe400078e0a21 */
[C---:B------:R-:W-:Y:S02]  /*1c50*/  IMAD R33, R39.reuse, R35, R36 ;  /* 0x0000002327217224 */ /* 0x040fe400078e0224 */
[----:B------:R-:W-:Y:S01]  /*1c60*/  IMAD R34, R39, R37, R38 ;  /* 0x0000002527227224 */ /* 0x000fe200078e0226 */
[----:B------:R-:W-:Y:S01]  /*1c70*/  IABS R38, R54 ;  /* 0x0000003600267213 */ /* 0x000fe20000000000 */
[--C-:B------:R-:W-:Y:S01]  /*1c80*/  @!P4 IMAD.IADD R30, R30, 0x1, -R39.reuse ;  /* 0x000000011e1ec824 */ /* 0x100fe200078e0a27 */
[----:B------:R-:W-:Y:S01]  /*1c90*/  ISETP.GE.AND P4, PT, R40, RZ, PT ;  /* 0x000000ff2800720c */ /* 0x000fe20003f86270 */
[----:B------:R-:W-:Y:S01]  /*1ca0*/  @!P6 IMAD.IADD R32, R32, 0x1, -R39 ;  /* 0x000000012020e824 */ /* 0x000fe200078e0a27 */
[----:B------:R-:W-:Y:S01]  /*1cb0*/  IABS R40, R55 ;  /* 0x0000003700287213 */ /* 0x000fe20000000000 */
[----:B------:R-:W-:Y:S01]  /*1cc0*/  IMAD.HI.U32 R6, R5, R38, RZ ;  /* 0x0000002605067227 */ /* 0x000fe200078e00ff */
[----:B------:R-:W-:-:S03]  /*1cd0*/  ISETP.GT.U32.AND P6, PT, R39, R33, PT ;  /* 0x000000212700720c */ /* 0x000fc60003fc4070 */
[----:B------:R-:W-:-:S04]  /*1ce0*/  IMAD.HI.U32 R35, R5, R40, RZ ;  /* 0x0000002805237227 */ /* 0x000fc800078e00ff */
[----:B------:R-:W-:Y:S02]  /*1cf0*/  IMAD.MOV R6, RZ, RZ, -R6 ;  /* 0x000000ffff067224 */ /* 0x000fe400078e0a06 */
[----:B------:R-:W-:Y:S01]  /*1d00*/  @!P3 IMAD.MOV R20, RZ, RZ, -R20 ;  /* 0x000000ffff14b224 */ /* 0x000fe200078e0a14 */
[C---:B------:R-:W-:Y:S01]  /*1d10*/  ISETP.GT.U32.AND P3, PT, R39.reuse, R27, PT ;  /* 0x0000001b2700720c */ /* 0x040fe20003f64070 */
[----:B------:R-:W-:Y:S01]  /*1d20*/  @!P0 IMAD.MOV R22, RZ, RZ, -R22 ;  /* 0x000000ffff168224 */ /* 0x000fe200078e0a16 */
[C---:B------:R-:W-:Y:S01]  /*1d30*/  ISETP.GT.U32.AND P0, PT, R39.reuse, R28, PT ;  /* 0x0000001c2700720c */ /* 0x040fe20003f04070 */
[----:B------:R-:W-:Y:S02]  /*1d40*/  IMAD.MOV R41, RZ, RZ, -R35 ;  /* 0x000000ffff297224 */ /* 0x000fe400078e0a23 */
[----:B------:R-:W-:Y:S01]  /*1d50*/  @!P2 IMAD.MOV R23, RZ, RZ, -R23 ;  /* 0x000000ffff17a224 */ /* 0x000fe200078e0a17 */
[C---:B------:R-:W-:Y:S01]  /*1d60*/  ISETP.GT.U32.AND P2, PT, R39.reuse, R30, PT ;  /* 0x0000001e2700720c */ /* 0x040fe20003f44070 */
[----:B------:R-:W-:-:S02]  /*1d70*/  IMAD R35, R39, R6, R38 ;  /* 0x0000000627237224 */ /* 0x000fc400078e0226 */
[----:B------:R-:W-:-:S04]  /*1d80*/  IMAD.HI.U32 R6, R5, R46, RZ ;  /* 0x0000002e05067227 */ /* 0x000fc800078e00ff */
[----:B------:R-:W-:Y:S02]  /*1d90*/  IMAD.MOV R6, RZ, RZ, -R6 ;  /* 0x000000ffff067224 */ /* 0x000fe400078e0a06 */
[----:B------:R-:W-:Y:S02]  /*1da0*/  @!P6 IMAD.IADD R33, R33, 0x1, -R39 ;  /* 0x000000012121e824 */ /* 0x000fe400078e0a27 */
[----:B------:R-:W-:-:S03]  /*1db0*/  IMAD.HI.U32 R36, R5, R42, RZ ;  /* 0x0000002a05247227 */ /* 0x000fc600078e00ff */
[----:B------:R-:W-:Y:S01]  /*1dc0*/  ISETP.GT.U32.AND P6, PT, R39, R33, PT ;  /* 0x000000212700720c */ /* 0x000fe20003fc4070 */
[----:B------:R-:W-:-:S04]  /*1dd0*/  IMAD.HI.U32 R37, R5, R44, RZ ;  /* 0x0000002c05257227 */ /* 0x000fc800078e00ff */
[C---:B------:R-:W-:Y:S02]  /*1de0*/  IMAD R5, R39.reuse, R41, R40 ;  /* 0x0000002927057224 */ /* 0x040fe400078e0228 */
[----:B------:R-:W-:Y:S01]  /*1df0*/  @!P5 IMAD.MOV R24, RZ, RZ, -R24 ;  /* 0x000000ffff18d224 */ /* 0x000fe200078e0a18 */
[C---:B------:R-:W-:Y:S01]  /*1e00*/  ISETP.GT.U32.AND P5, PT, R39.reuse, R31, PT ;  /* 0x0000001f2700720c */ /* 0x040fe20003fa4070 */
[C---:B------:R-:W-:Y:S01]  /*1e10*/  IMAD R38, R39.reuse, R6, R46 ;  /* 0x0000000627267224 */ /* 0x040fe200078e022e */
[----:B------:R-:W0:Y:S01]  /*1e20*/  LDC.64 R40, c[0x0][0x218] ;  /* 0x00008600ff287b82 */ /* 0x000e220000000a00 */
[----:B------:R-:W-:Y:S01]  /*1e30*/  @!P1 IMAD.MOV R25, RZ, RZ, -R25 ;  /* 0x000000ffff199224 */ /* 0x000fe200078e0a19 */
[C---:B------:R-:W-:Y:S01]  /*1e40*/  ISETP.GT.U32.AND P1, PT, R39.reuse, R32, PT ;  /* 0x000000202700720c */ /* 0x040fe20003f24070 */
[----:B------:R-:W-:Y:S01]  /*1e50*/  @!P4 IMAD.MOV R26, RZ, RZ, -R26 ;  /* 0x000000ffff1ac224 */ /* 0x000fe200078e0a1a */
[----:B------:R-:W-:Y:S01]  /*1e60*/  ISETP.GT.U32.AND P4, PT, R39, R34, PT ;  /* 0x000000222700720c */ /* 0x000fe20003f84070 */
[--C-:B------:R-:W-:Y:S01]  /*1e70*/  @!P3 IMAD.IADD R27, R27, 0x1, -R39.reuse ;  /* 0x000000011b1bb824 */ /* 0x100fe200078e0a27 */
[C---:B------:R-:W-:Y:S01]  /*1e80*/  ISETP.GT.U32.AND P3, PT, R39.reuse, R35, PT ;  /* 0x000000232700720c */ /* 0x040fe20003f64070 */
[----:B------:R-:W-:Y:S01]  /*1e90*/  @!P0 IMAD.IADD R28, R28, 0x1, -R39 ;  /* 0x000000011c1c8824 */ /* 0x000fe200078e0a27 */
[C---:B------:R-:W-:Y:S01]  /*1ea0*/  ISETP.GT.U32.AND P0, PT, R39.reuse, R5, PT ;  /* 0x000000052700720c */ /* 0x040fe20003f04070 */
[----:B------:R-:W-:Y:S01]  /*1eb0*/  IMAD.MOV R36, RZ, RZ, -R36 ;  /* 0x000000ffff247224 */ /* 0x000fe200078e0a24 */
[----:B------:R-:W-:Y:S01]  /*1ec0*/  SHF.R.S32.HI R6, RZ, 0x1f, R43 ;  /* 0x0000001fff067819 */ /* 0x000fe2000001142b */
[----:B------:R-:W-:Y:S01]  /*1ed0*/  @!P2 IMAD.IADD R30, R30, 0x1, -R39 ;  /* 0x000000011e1ea824 */ /* 0x000fe200078e0a27 */
[C---:B------:R-:W-:Y:S01]  /*1ee0*/  ISETP.GT.U32.AND P2, PT, R39.reuse, R38, PT ;  /* 0x000000262700720c */ /* 0x040fe20003f44070 */
[----:B------:R-:W-:Y:S01]  /*1ef0*/  IMAD.MOV R37, RZ, RZ, -R37 ;  /* 0x000000ffff257224 */ /* 0x000fe200078e0a25 */
[----:B------:R-:W-:Y:S01]  /*1f00*/  LEA.HI R43, R6, R43, RZ, 0x7 ;  /* 0x0000002b062b7211 */ /* 0x000fe200078f38ff */
[C---:B------:R-:W-:Y:S01]  /*1f10*/  IMAD R36, R39.reuse, R36, R42 ;  /* 0x0000002427247224 */ /* 0x040fe200078e022a */
[----:B------:R-:W-:Y:S01]  /*1f20*/  LOP3.LUT R6, RZ, R29, RZ, 0x33, !PT ;  /* 0x0000001dff067212 */ /* 0x000fe200078e33ff */
[----:B------:R-:W-:Y:S01]  /*1f30*/  IMAD R37, R39, R37, R44 ;  /* 0x0000002527257224 */ /* 0x000fe200078e022c */
[----:B------:R-:W-:Y:S01]  /*1f40*/  LOP3.LUT R46, R3, 0x68, RZ, 0xfc, !PT ;  /* 0x00000068032e7812 */ /* 0x000fe200078efcff */
[--C-:B------:R-:W-:Y:S01]  /*1f50*/  @!P5 IMAD.IADD R31, R31, 0x1, -R39.reuse ;  /* 0x000000011f1fd824 */ /* 0x100fe200078e0a27 */
[----:B------:R-:W-:Y:S01]  /*1f60*/  ISETP.GT.U32.AND P5, PT, R39, R36, PT ;  /* 0x000000242700720c */ /* 0x000fe20003fa4070 */
[--C-:B------:R-:W-:Y:S01]  /*1f70*/  @!P6 IMAD.IADD R33, R33, 0x1, -R39.reuse ;  /* 0x000000012121e824 */ /* 0x100fe200078e0a27 */
[----:B------:R-:W-:Y:S01]  /*1f80*/  ISETP.GT.U32.AND P6, PT, R39, R37, PT ;  /* 0x000000252700720c */ /* 0x000fe20003fc4070 */
[--C-:B------:R-:W-:Y:S01]  /*1f90*/  @!P1 IMAD.IADD R32, R32, 0x1, -R39.reuse ;  /* 0x0000000120209824 */ /* 0x100fe200078e0a27 */
[----:B------:R-:W-:Y:S01]  /*1fa0*/  ISETP.GE.AND P1, PT, R47, RZ, PT ;  /* 0x000000ff2f00720c */ /* 0x000fe20003f26270 */
        /* <DEDUP_REMOVED lines=10> */
[----:B------:R-:W-:Y:S01]  /*2050*/  @!P6 IMAD.IADD R37, R37, 0x1, -R39 ;  /* 0x000000012525e824 */ /* 0x000fe200078e0a27 */
[----:B------:R-:W-:Y:S01]  /*2060*/  LOP3.LUT R51, R3, 0x74, RZ, 0xfc, !PT ;  /* 0x0000007403337812 */ /* 0x000fe200078efcff */
[----:B------:R-:W-:Y:S01]  /*2070*/  @!P1 IMAD.MOV R27, RZ, RZ, -R27 ;  /* 0x000000ffff1b9224 */ /* 0x000fe200078e0a1b */
[C---:B------:R-:W-:Y:S01]  /*2080*/  ISETP.GT.U32.AND P1, PT, R39.reuse, R34, PT ;  /* 0x000000222700720c */ /* 0x040fe20003f24070 */
        /* <DEDUP_REMOVED lines=9> */
[----:B------:R-:W-:Y:S01]  /*2120*/  ISETP.GT.U32.AND P2, PT, R39, R37, PT ;  /* 0x000000252700720c */ /* 0x000fe20003f44070 */
[----:B------:R-:W-:Y:S01]  /*2130*/  IMAD R60, R60, R64, RZ ;  /* 0x000000403c3c7224 */ /* 0x000fe200078e02ff */
        /* <DEDUP_REMOVED lines=12> */
[----:B------:R-:W-:Y:S01]  /*2200*/  ISETP.NE.AND P2, PT, R29, RZ, PT ;  /* 0x000000ff1d00720c */ /* 0x000fe20003f45270 */
[----:B------:R-:W-:Y:S01]  /*2210*/  @!P5 IMAD.MOV R38, RZ, RZ, -R38 ;  /* 0x000000ffff26d224 */ /* 0x000fe200078e0a26 */
[----:B------:R-:W-:Y:S01]  /*2220*/  LOP3.LUT R54, R3, 0x7a, RZ, 0xfc, !PT ;  /* 0x0000007a03367812 */ /* 0x000fe200078efcff */
[----:B------:R-:W-:Y:S01]  /*2230*/  @!P1 IMAD.MOV R34, RZ, RZ, -R34 ;  /* 0x000000ffff229224 */ /* 0x000fe200078e0a22 */
[C---:B------:R-:W-:Y:S01]  /*2240*/  SEL R7, R6.reuse, R7, !P2 ;  /* 0x0000000706077207 */ /* 0x040fe20005000000 */
[----:B------:R-:W-:Y:S01]  /*2250*/  @!P4 IMAD.MOV R35, RZ, RZ, -R35 ;  /* 0x000000ffff23c224 */ /* 0x000fe200078e0a23 */
[C---:B------:R-:W-:Y:S01]  /*2260*/  SEL R8, R6.reuse, R8, !P2 ;  /* 0x0000000806087207 */ /* 0x040fe20005000000 */
[----:B------:R-:W-:Y:S01]  /*2270*/  @!P3 IMAD.MOV R5, RZ, RZ, -R5 ;  /* 0x000000ffff05b224 */ /* 0x000fe200078e0a05 */
[C---:B------:R-:W-:Y:S01]  /*2280*/  SEL R13, R6.reuse, R13, !P2 ;  /* 0x0000000d060d7207 */ /* 0x040fe20005000000 */
[----:B------:R-:W-:Y:S01]  /*2290*/  IMAD R7, R7, UR5, RZ ;  /* 0x0000000507077c24 */ /* 0x000fe2000f8e02ff */
[----:B------:R-:W-:Y:S01]  /*22a0*/  SEL R9, R6, R9, !P2 ;  /* 0x0000000906097207 */ /* 0x000fe20005000000 */
[----:B------:R-:W-:Y:S01]  /*22b0*/  IMAD R8, R8, UR5, RZ ;  /* 0x0000000508087c24 */ /* 0x000fe2000f8e02ff */
[C---:B------:R-:W-:Y:S01]  /*22c0*/  SEL R10, R6.reuse, R10, !P2 ;  /* 0x0000000a060a7207 */ /* 0x040fe20005000000 */
[----:B------:R-:W-:Y:S01]  /*22d0*/  @!P0 IMAD.MOV R36, RZ, RZ, -R36 ;  /* 0x000000ffff248224 */ /* 0x000fe200078e0a24 */
[C---:B------:R-:W-:Y:S01]  /*22e0*/  SEL R11, R6.reuse, R11, !P2 ;  /* 0x0000000b060b7207 */ /* 0x040fe20005000000 */
[----:B------:R-:W-:Y:S01]  /*22f0*/  @!P6 IMAD.MOV R37, RZ, RZ, -R37 ;  /* 0x000000ffff25e224 */ /* 0x000fe200078e0a25 */
[C---:B------:R-:W-:Y:S01]  /*2300*/  SEL R12, R6.reuse, R12, !P2 ;  /* 0x0000000c060c7207 */ /* 0x040fe20005000000 */
[----:B------:R-:W-:Y:S01]  /*2310*/  IMAD R29, R13, UR5, RZ ;  /* 0x000000050d1d7c24 */ /* 0x000fe2000f8e02ff */
[C---:B------:R-:W-:Y:S01]  /*2320*/  SEL R14, R6.reuse, R14, !P2 ;  /* 0x0000000e060e7207 */ /* 0x040fe20005000000 */
[----:B------:R-:W-:Y:S01]  /*2330*/  IMAD R9, R9, UR5, RZ ;  /* 0x0000000509097c24 */ /* 0x000fe2000f8e02ff */
[----:B------:R-:W-:Y:S01]  /*2340*/  SEL R15, R6, R15, !P2 ;  /* 0x0000000f060f7207 */ /* 0x000fe20005000000 */
[----:B------:R-:W-:Y:S01]  /*2350*/  IMAD R10, R10, UR5, RZ ;  /* 0x000000050a0a7c24 */ /* 0x000fe2000f8e02ff */
[C---:B------:R-:W-:Y:S01]  /*2360*/  SEL R17, R6.reuse, R17, !P2 ;  /* 0x0000001106117207 */ /* 0x040fe20005000000 */
[----:B------:R-:W-:Y:S01]  /*2370*/  IMAD R11, R11, UR5, RZ ;  /* 0x000000050b0b7c24 */ /* 0x000fe2000f8e02ff */
[----:B------:R-:W-:Y:S01]  /*2380*/  SEL R16, R6, R16, !P2 ;  /* 0x0000001006107207 */ /* 0x000fe20005000000 */
[----:B------:R-:W-:Y:S01]  /*2390*/  IMAD R12, R12, UR5, RZ ;  /* 0x000000050c0c7c24 */ /* 0x000fe2000f8e02ff */
[----:B------:R-:W-:Y:S01]  /*23a0*/  SEL R18, R6, R18, !P2 ;  /* 0x0000001206127207 */ /* 0x000fe20005000000 */
[----:B------:R-:W-:Y:S01]  /*23b0*/  IMAD R14, R14, UR5, RZ ;  /* 0x000000050e0e7c24 */ /* 0x000fe2000f8e02ff */
[----:B------:R-:W-:Y:S01]  /*23c0*/  SEL R19, R6, R19, !P2 ;  /* 0x0000001306137207 */ /* 0x000fe20005000000 */
[----:B------:R-:W-:Y:S01]  /*23d0*/  IMAD R15, R15, UR5, RZ ;  /* 0x000000050f0f7c24 */ /* 0x000fe2000f8e02ff */
[-C--:B0-----:R-:W-:Y:S01]  /*23e0*/  LEA R13, P6, R7, R40.reuse, 0x1 ;  /* 0x00000028070d7211 */ /* 0x081fe200078c08ff */
[----:B------:R-:W-:Y:S01]  /*23f0*/  IMAD R16, R16, UR5, RZ ;  /* 0x0000000510107c24 */ /* 0x000fe2000f8e02ff */
[----:B------:R-:W-:Y:S01]  /*2400*/  SEL R21, R6, R21, !P2 ;  /* 0x0000001506157207 */ /* 0x000fe20005000000 */
[----:B------:R-:W-:Y:S01]  /*2410*/  IMAD R18, R18, UR5, RZ ;  /* 0x0000000512127c24 */ /* 0x000fe2000f8e02ff */
[----:B------:R-:W-:Y:S01]  /*2420*/  LEA R70, P1, R8, R40, 0x1 ;  /* 0x0000002808467211 */ /* 0x000fe200078208ff */
[----:B------:R-:W-:Y:S01]  /*2430*/  IMAD R19, R19, UR5, RZ ;  /* 0x0000000513137c24 */ /* 0x000fe2000f8e02ff */
[C---:B------:R-:W-:Y:S01]  /*2440*/  SEL R20, R6.reuse, R20, !P2 ;  /* 0x0000001406147207 */ /* 0x040fe20005000000 */
[----:B------:R-:W-:Y:S01]  /*2450*/  IMAD R21, R21, UR5, RZ ;  /* 0x0000000515157c24 */ /* 0x000fe2000f8e02ff */
[----:B------:R-:W-:Y:S01]  /*2460*/  SEL R22, R6, R22, !P2 ;  /* 0x0000001606167207 */ /* 0x000fe20005000000 */
[----:B------:R-:W-:Y:S01]  /*2470*/  IMAD R65, R54, R64, RZ ;  /* 0x0000004036417224 */ /* 0x000fe200078e02ff */
[----:B------:R-:W-:Y:S01]  /*2480*/  SEL R23, R6, R23, !P2 ;  /* 0x0000001706177207 */ /* 0x000fe20005000000 */
[----:B------:R-:W-:Y:S01]  /*2490*/  IMAD R20, R20, UR5, RZ ;  /* 0x0000000514147c24 */ /* 0x000fe2000f8e02ff */
[----:B------:R-:W-:Y:S01]  /*24a0*/  SEL R24, R6, R24, !P2 ;  /* 0x0000001806187207 */ /* 0x000fe20005000000 */
        /* <DEDUP_REMOVED lines=25> */
[C---:B------:R-:W-:Y:S01]  /*2640*/  SEL R37, R6.reuse, R37, !P2 ;  /* 0x0000002506257207 */ /* 0x040fe20005000000 */
[----:B------:R-:W-:Y:S01]  /*2650*/  IMAD R39, R5, UR5, RZ ;  /* 0x0000000505277c24 */ /* 0x000fe2000f8e02ff */
[----:B------:R-:W-:Y:S01]  /*2660*/  SEL R6, R6, R38, !P2 ;  /* 0x0000002606067207 */ /* 0x000fe20005000000 */
[----:B------:R-:W-:Y:S01]  /*2670*/  IMAD R38, R17, UR5, RZ ;  /* 0x0000000511267c24 */ /* 0x000fe2000f8e02ff */
[-C--:B------:R-:W-:Y:S01]  /*2680*/  LEA.HI.X.SX32 R69, R7, R41.reuse, 0x1, P6 ;  /* 0x0000002907457211 */ /* 0x080fe200030f0eff */
[----:B------:R-:W-:Y:S01]  /*2690*/  IMAD R36, R36, UR5, RZ ;  /* 0x0000000524247c24 */ /* 0x000fe2000f8e02ff */
[-C--:B------:R-:W-:Y:S01]  /*26a0*/  LEA R159, P2, R9, R40.reuse, 0x1 ;  /* 0x00000028099f7211 */ /* 0x080fe200078408ff */
[----:B------:R-:W-:Y:S01]  /*26b0*/  IMAD R24, R6, UR5, RZ ;  /* 0x0000000506187c24 */ /* 0x000fe2000f8e02ff */
[-C--:B------:R-:W-:Y:S01]  /*26c0*/  LEA R66, P3, R10, R40.reuse, 0x1 ;  /* 0x000000280a427211 */ /* 0x080fe200078608ff */
[----:B------:R-:W-:Y:S01]  /*26d0*/  IMAD R37, R37, UR5, RZ ;  /* 0x0000000525257c24 */ /* 0x000fe2000f8e02ff */
[----:B------:R-:W-:Y:S01]  /*26e0*/  LEA R44, P4, R11, R40, 0x1 ;  /* 0x000000280b2c7211 */ /* 0x000fe200078808ff */
[----:B------:R-:W-:Y:S01]  /*26f0*/  IMAD R65, R51, R64, RZ ;  /* 0x0000004033417224 */ /* 0x000fe200078e02ff */
[-C--:B------:R-:W-:Y:S01]  /*2700*/  LEA R72, P5, R12, R40.reuse, 0x1 ;  /* 0x000000280c487211 */ /* 0x080fe200078a08ff */
[----:B------:R-:W-:Y:S01]  /*2710*/  UMOV UR5, URZ ;  /* 0x0000003f00057c82 */ /* 0x000fe20008000000 */
[----:B------:R-:W-:Y:S01]  /*2720*/  LEA R85, P6, R29, R40, 0x1 ;  /* 0x000000281d557211 */ /* 0x000fe200078c08ff */
[-C--:B------:R-:W-:Y:S01]  /*2730*/  IMAD R61, R61, R64.reuse, RZ ;  /* 0x000000403d3d7224 */ /* 0x080fe200078e02ff */
[-C--:B------:R-:W-:Y:S01]  /*2740*/  LEA.HI.X.SX32 R42, R8, R41.reuse, 0x1, P1 ;  /* 0x00000029082a7211 */ /* 0x080fe200008f0eff */
[----:B------:R-:W-:Y:S01]  /*2750*/  IMAD R62, R62, R64, RZ ;  /* 0x000000403e3e7224 */ /* 0x000fe200078e02ff */
[----:B------:R-:W-:Y:S01]  /*2760*/  LEA R112, P1, R14, R40, 0x1 ;  /* 0x000000280e707211 */ /* 0x000fe200078208ff */
[-C--:B------:R-:W-:Y:S01]  /*2770*/  IMAD R63, R63, R64.reuse, RZ ;  /* 0x000000403f3f7224 */ /* 0x080fe200078e02ff */
[----:B------:R-:W-:Y:S01]  /*2780*/  LEA R124, P0, R125, UR6, 0x1 ;  /* 0x000000067d7c7c11 */ /* 0x000fe2000f8008ff */
[----:B------:R-:W-:Y:S01]  /*2790*/  UIADD3 UR6, UR12, 0x4000, URZ ;  /* 0x000040000c067890 */ /* 0x000fe2000fffe03f */
[-C--:B------:R-:W-:Y:S01]  /*27a0*/  LEA.HI.X.SX32 R158, R9, R41.reuse, 0x1, P2 ;  /* 0x00000029099e7211 */ /* 0x080fe200010f0eff */
[-C--:B------:R-:W-:Y:S01]  /*27b0*/  IMAD R252, R212, R64.reuse, RZ ;  /* 0x00000040d4fc7224 */ /* 0x080fe200078e02ff */
[-C--:B------:R-:W-:Y:S01]  /*27c0*/  LEA.HI.X.SX32 R4, R10, R41.reuse, 0x1, P3 ;  /* 0x000000290a047211 */ /* 0x080fe200018f0eff */
[----:B------:R-:W-:Y:S01]  /*27d0*/  USHF.R.U32.HI UR10, URZ, 0x4, UR6 ;  /* 0x000000043f0a7899 */ /* 0x000fe20008011606 */
[-C--:B------:R-:W-:Y:S01]  /*27e0*/  LEA.HI.X.SX32 R5, R11, R41.reuse, 0x1, P4 ;  /* 0x000000290b057211 */ /* 0x080fe200020f0eff */
[----:B------:R-:W-:Y:S01]  /*27f0*/  UIADD3 UR6, UP0, UR8, 0x80, URZ ;  /* 0x0000008008067890 */ /* 0x000fe2000ff1e03f */
[-C--:B------:R-:W-:Y:S01]  /*2800*/  LEA.HI.X.SX32 R6, R12, R41.reuse, 0x1, P5 ;  /* 0x000000290c067211 */ /* 0x080fe200028f0eff */
[----:B------:R-:W-:Y:S01]  /*2810*/  USGXT.U32 UR10, UR10, 0xe ;  /* 0x0000000e0a0a789a */ /* 0x000fe20008000000 */
[-C--:B------:R-:W-:Y:S01]  /*2820*/  LEA.HI.X.SX32 R17, R29, R41.reuse, 0x1, P6 ;  /* 0x000000291d117211 */ /* 0x080fe200030f0eff */
[----:B------:R-:W-:Y:S01]  /*2830*/  IMAD R251, R213, R64, RZ ;  /* 0x00000040d5fb7224 */ /* 0x000fe200078e02ff */
[----:B------:R-:W-:Y:S01]  /*2840*/  LEA R111, P2, R15, R40, 0x1 ;  /* 0x000000280f6f7211 */ /* 0x000fe200078408ff */
        /* <DEDUP_REMOVED lines=8> */
[-C--:B------:R-:W-:Y:S01]  /*28d0*/  IMAD R246, R218, R64.reuse, RZ ;  /* 0x00000040daf67224 */ /* 0x080fe200078e02ff */
[-C--:B------:R-:W-:Y:S01]  /*28e0*/  LEA.HI.X.SX32 R7, R14, R41.reuse, 0x1, P1 ;  /* 0x000000290e077211 */ /* 0x080fe200008f0eff */
[----:B------:R-:W-:Y:S01]  /*28f0*/  IMAD R245, R219, R64, RZ ;  /* 0x00000040dbf57224 */ /* 0x000fe200078e02ff */
[----:B------:R-:W-:Y:S01]  /*2900*/  LEA R154, P1, R21, R40, 0x1 ;  /* 0x00000028159a7211 */ /* 0x000fe200078208ff */
[-C--:B------:R-:W-:Y:S01]  /*2910*/  IMAD R244, R220, R64.reuse, RZ ;  /* 0x00000040dcf47224 */ /* 0x080fe200078e02ff */
[-C--:B------:R-:W-:Y:S01]  /*2920*/  LEA.HI.X.SX32 R8, R15, R41.reuse, 0x1, P2 ;  /* 0x000000290f087211 */ /* 0x080fe200010f0eff */
        /* <DEDUP_REMOVED lines=19> */
[----:B------:R-:W-:Y:S01]  /*2a60*/  LEA.HI.X.SX32 R155, R21, R41, 0x1, P1 ;  /* 0x00000029159b7211 */ /* 0x000fe200008f0eff */
[----:B------:R-:W-:Y:S01]  /*2a70*/  IMAD R233, R231, R64, RZ ;  /* 0x00000040e7e97224 */ /* 0x000fe200078e02ff */
[----:B------:R-:W-:-:S02]  /*2a80*/  LEA R146, P1, R26, R40, 0x1 ;  /* 0x000000281a927211 */ /* 0x000fc400078208ff */
[C---:B------:R-:W-:Y:S02]  /*2a90*/  LOP3.LUT R52, R3.reuse, 0x76, RZ, 0xfc, !PT ;  /* 0x0000007603347812 */ /* 0x040fe400078efcff */
[C---:B------:R-:W-:Y:S02]  /*2aa0*/  LOP3.LUT R53, R3.reuse, 0x78, RZ, 0xfc, !PT ;  /* 0x0000007803357812 */ /* 0x040fe400078efcff */
[C---:B------:R-:W-:Y:S01]  /*2ab0*/  LOP3.LUT R48, R3.reuse, 0x6c, RZ, 0xfc, !PT ;  /* 0x0000006c03307812 */ /* 0x040fe200078efcff */
[-C--:B------:R-:W-:Y:S01]  /*2ac0*/  IMAD R67, R52, R64.reuse, RZ ;  /* 0x0000004034437224 */ /* 0x080fe200078e02ff */
[----:B------:R-:W-:Y:S01]  /*2ad0*/  LOP3.LUT R49, R3, 0x70, RZ, 0xfc, !PT ;  /* 0x0000007003317812 */ /* 0x000fe200078efcff */
[-C--:B------:R-:W-:Y:S01]  /*2ae0*/  IMAD R68, R53, R64.reuse, RZ ;  /* 0x0000004035447224 */ /* 0x080fe200078e02ff */
[C---:B------:R-:W-:Y:S01]  /*2af0*/  LOP3.LUT R50, R3.reuse, 0x72, RZ, 0xfc, !PT ;  /* 0x0000007203327812 */ /* 0x040fe200078efcff */
[-C--:B------:R-:W-:Y:S01]  /*2b00*/  IMAD R65, R48, R64.reuse, RZ ;  /* 0x0000004030417224 */ /* 0x080fe200078e02ff */
[----:B------:R-:W-:Y:S01]  /*2b10*/  LOP3.LUT R45, R3, 0x66, RZ, 0xfc, !PT ;  /* 0x00000066032d7812 */ /* 0x000fe200078efcff */
[-C--:B------:R-:W-:Y:S01]  /*2b20*/  IMAD R67, R49, R64.reuse, RZ ;  /* 0x0000004031437224 */ /* 0x080fe200078e02ff */
[----:B------:R-:W-:Y:S01]  /*2b30*/  LOP3.LUT R47, R3, 0x6a, RZ, 0xfc, !PT ;  /* 0x0000006a032f7812 */ /* 0x000fe200078efcff */
        /* <DEDUP_REMOVED lines=11> */
[----:B------:R-:W-:Y:S01]  /*2bf0*/  LEA.HI.X.SX32 R125, R125, UR7, 0x1, P0 ;  /* 0x000000077d7d7c11 */ /* 0x000fe200080f0eff */
[----:B------:R-:W-:Y:S01]  /*2c00*/  UIADD3.X UR7, UR4, 0x40000040, URZ, UP0, !UPT ;  /* 0x4000004004077890 */ /* 0x000fe200087fe43f */
[-C--:B------:R-:W-:Y:S01]  /*2c10*/  LEA R113, P2, R27, R40.reuse, 0x1 ;  /* 0x000000281b717211 */ /* 0x080fe200078408ff */
[----:B------:R-:W-:Y:S01]  /*2c20*/  UIADD3 UR9, UP0, UR10, 0x2, URZ ;  /* 0x000000020a097890 */ /* 0x000fe2000ff1e03f */
        /* <DEDUP_REMOVED lines=8> */
[-C--:B------:R-:W-:Y:S01]  /*2cb0*/  LEA.HI.X.SX32 R142, R26, R41.reuse, 0x1, P1 ;  /* 0x000000291a8e7211 */ /* 0x080fe200008f0eff */
[----:B------:R-:W-:Y:S01]  /*2cc0*/  UIADD3.X UR11, UR5, 0x40000040, URZ, UP0, !UPT ;  /* 0x40000040050b7890 */ /* 0x000fe200087fe43f */
        /* <DEDUP_REMOVED lines=24> */
[----:B------:R-:W-:Y:S01]  /*2e50*/  LEA R84, P1, R24, R40, 0x1 ;  /* 0x0000002818547211 */ /* 0x000fe200078208ff */
[-C--:B------:R-:W-:Y:S01]  /*2e60*/  IMAD R68, R206, R64.reuse, RZ ;  /* 0x00000040ce447224 */ /* 0x080fe200078e02ff */
[C---:B------:R-:W-:Y:S01]  /*2e70*/  LEA.HI R55, R0.reuse, 0x7e, RZ, 0x1a ;  /* 0x0000007e00377811 */ /* 0x040fe200078fd0ff */
[-C--:B------:R-:W-:Y:S01]  /*2e80*/  IMAD R67, R207, R64.reuse, RZ ;  /* 0x00000040cf437224 */ /* 0x080fe200078e02ff */
[----:B------:R-:W-:Y:S01]  /*2e90*/  LEA.HI R56, R0, 0x6e, RZ, 0x1a ;  /* 0x0000006e00387811 */ /* 0x000fe200078fd0ff */
[----:B------:R-:W-:Y:S01]  /*2ea0*/  IMAD R65, R208, R64, RZ ;  /* 0x00000040d0417224 */ /* 0x000fe200078e02ff */
[----:B------:R-:W-:-:S02]  /*2eb0*/  LEA.HI R57, R0, 0x5e, RZ, 0x1a ;  /* 0x0000005e00397811 */ /* 0x000fc400078fd0ff */
[----:B------:R-:W-:Y:S02]  /*2ec0*/  CS2R R26, SRZ ;  /* 0x00000000001a7805 */ /* 0x000fe4000001ff00 */
[-C--:B------:R-:W-:Y:S02]  /*2ed0*/  LEA.HI.X.SX32 R20, R34, R41.reuse, 0x1, P2 ;  /* 0x0000002922147211 */ /* 0x080fe400010f0eff */
[----:B------:R-:W-:Y:S02]  /*2ee0*/  CS2R R28, SRZ ;  /* 0x00000000001c7805 */ /* 0x000fe4000001ff00 */
[-C--:B------:R-:W-:Y:S02]  /*2ef0*/  LEA.HI.X.SX32 R21, R35, R41.reuse, 0x1, P3 ;  /* 0x0000002923157211 */ /* 0x080fe400018f0eff */
[----:B------:R-:W-:Y:S02]  /*2f00*/  CS2R R30, SRZ ;  /* 0x00000000001e7805 */ /* 0x000fe4000001ff00 */
[----:B------:R-:W-:-:S02]  /*2f10*/  LEA.HI.X.SX32 R22, R39, R41, 0x1, P4 ;  /* 0x0000002927167211 */ /* 0x000fc400020f0eff */
[----:B------:R-:W-:Y:S02]  /*2f20*/  CS2R R32, SRZ ;  /* 0x0000000000207805 */ /* 0x000fe4000001ff00 */
[-C--:B------:R-:W-:Y:S02]  /*2f30*/  LEA.HI.X.SX32 R23, R36, R41.reuse, 0x1, P5 ;  /* 0x0000002924177211 */ /* 0x080fe400028f0eff */
[----:B------:R-:W-:Y:S02]  /*2f40*/  CS2R R34, SRZ ;  /* 0x0000000000227805 */ /* 0x000fe4000001ff00 */
[-C--:B------:R-:W-:Y:S02]  /*2f50*/  LEA.HI.X.SX32 R40, R37, R41.reuse, 0x1, P6 ;  /* 0x0000002925287211 */ /* 0x080fe400030f0eff */
[----:B------:R-:W-:Y:S02]  /*2f60*/  CS2R R36, SRZ ;  /* 0x0000000000247805 */ /* 0x000fe4000001ff00 */
[----:B------:R-:W-:-:S02]  /*2f70*/  LEA.HI.X.SX32 R41, R24, R41, 0x1, P1 ;  /* 0x0000002918297211 */ /* 0x000fc400008f0eff */
[----:B------:R-:W-:Y:S02]  /*2f80*/  CS2R R24, SRZ ;  /* 0x0000000000187805 */ /* 0x000fe4000001ff00 */
[----:B------:R-:W-:Y:S01]  /*2f90*/  CS2R R38, SRZ ;  /* 0x0000000000267805 */ /* 0x000fe2000001ff00 */
[-C--:B------:R-:W-:Y:S01]  /*2fa0*/  IMAD R55, R55, R64.reuse, RZ ;  /* 0x0000004037377224 */ /* 0x080fe200078e02ff */
[----:B------:R-:W-:Y:S01]  /*2fb0*/  UMOV UR4, UR6 ;  /* 0x0000000600047c82 */ /* 0x000fe20008000000 */
[-C--:B------:R-:W-:Y:S01]  /*2fc0*/  IMAD R56, R56, R64.reuse, RZ ;  /* 0x0000004038387224 */ /* 0x080fe200078e02ff */
[----:B------:R-:W-:Y:S01]  /*2fd0*/  UMOV UR5, UR7 ;  /* 0x0000000700057c82 */ /* 0x000fe20008000000 */
[-C--:B------:R-:W-:Y:S01]  /*2fe0*/  IMAD R57, R57, R64.reuse, RZ ;  /* 0x0000004039397224 */ /* 0x080fe200078e02ff */
[----:B------:R-:W-:Y:S01]  /*2ff0*/  SHF.R.S32.HI R43, RZ, 0x7, R43 ;  /* 0x00000007ff2b7819 */ /* 0x000fe2000001142b */
[-C--:B------:R-:W-:Y:S01]  /*3000*/  IMAD R68, R209, R64.reuse, RZ ;  /* 0x00000040d1447224 */ /* 0x080fe200078e02ff */
[----:B------:R-:W-:Y:S01]  /*3010*/  UMOV UR6, UR9 ;  /* 0x0000000900067c82 */ /* 0x000fe20008000000 */
[-C--:B------:R-:W-:Y:S01]  /*3020*/  IMAD R67, R210, R64.reuse, RZ ;  /* 0x00000040d2437224 */ /* 0x080fe200078e02ff */
[----:B------:R-:W-:Y:S01]  /*3030*/  UMOV UR7, UR11 ;  /* 0x0000000b00077c82 */ /* 0x000fe20008000000 */
[----:B------:R-:W-:Y:S01]  /*3040*/  IMAD R65, R211, R64, RZ ;  /* 0x00000040d3417224 */ /* 0x000fe200078e02ff */
[----:B------:R-:W-:-:S02]  /*3050*/  UIADD3.64 UR16, UR4, 0x80, URZ ;  /* 0x0000008004107897 */ /* 0x000fc4000fffe03f */
[----:B------:R-:W-:Y:S02]  /*3060*/  UIADD3.64 UR20, UR4, 0x100, URZ ;  /* 0x0000010004147897 */ /* 0x000fe4000fffe03f */
[----:B------:R-:W-:Y:S02]  /*3070*/  UIADD3.64 UR24, UR4, 0x180, URZ ;  /* 0x0000018004187897 */ /* 0x000fe4000fffe03f */
[----:B------:R-:W-:Y:S02]  /*3080*/  UIADD3.64 UR28, UR4, 0x200, URZ ;  /* 0x00000200041c7897 */ /* 0x000fe4000fffe03f */
[----:B------:R-:W-:Y:S02]  /*3090*/  UIADD3.64 UR32, UR4, 0x280, URZ ;  /* 0x0000028004207897 */ /* 0x000fe4000fffe03f */
[----:B------:R-:W-:Y:S02]  /*30a0*/  UIADD3.64 UR36, UR4, 0x300, URZ ;  /* 0x0000030004247897 */ /* 0x000fe4000fffe03f */
[----:B------:R-:W-:-:S02]  /*30b0*/  UIADD3.64 UR18, UR6, 0x2, URZ ;  /* 0x0000000206127897 */ /* 0x000fc4000fffe03f */
[----:B------:R-:W-:Y:S02]  /*30c0*/  UIADD3.64 UR22, UR6, 0x4, URZ ;  /* 0x0000000406167897 */ /* 0x000fe4000fffe03f */
[----:B------:R-:W-:Y:S02]  /*30d0*/  UIADD3.64 UR26, UR6, 0xfe, URZ ;  /* 0x000000fe061a7897 */ /* 0x000fe4000fffe03f */
[----:B------:R-:W-:Y:S02]  /*30e0*/  UIADD3.64 UR30, UR6, 0x100, URZ ;  /* 0x00000100061e7897 */ /* 0x000fe4000fffe03f */
[----:B------:R-:W-:Y:S02]  /*30f0*/  UIADD3.64 UR34, UR6, 0x102, URZ ;  /* 0x0000010206227897 */ /* 0x000fe4000fffe03f */
[----:B------:R-:W-:-:S12]  /*3100*/  UIADD3.64 UR38, UR6, 0x104, URZ ;  /* 0x0000010406267897 */ /* 0x000fd8000fffe03f */
.L_x_1:
[----:B------:R-:W0:Y:S01]  /*3110*/  LDC R65, c[0x0][0x238] ;  /* 0x00008e00ff417b82 */ /* 0x000e220000000800 */
[----:B------:R-:W-:Y:S01]  /*3120*/  ISETP.GE.AND P4, PT, R231, UR40, PT ;  /* 0x00000028e7007c0c */ /* 0x000fe2000bf86270 */
[----:B------:R-:W-:Y:S01]  /*3130*/  IMAD.WIDE R74, R233, 0x2, R124 ;  /* 0x00000002e94a7825 */ /* 0x000fe200078e027c */
[----:B------:R-:W-:Y:S02]  /*3140*/  ISETP.GE.AND P5, PT, R230, UR40, PT ;  /* 0x00000028e6007c0c */ /* 0x000fe4000bfa6270 */
[----:B------:R-:W-:Y:S01]  /*3150*/  PRMT R103, RZ, 0x7610, R103 ;  /* 0x00007610ff677816 */ /* 0x000fe20000000067 */
[----:B------:R-:W-:Y:S01]  /*3160*/  IMAD.WIDE R86, R234, 0x2, R124 ;  /* 0x00000002ea567825 */ /* 0x000fe200078e027c */
[----:B------:R-:W-:Y:S01]  /*3170*/  ISETP.GE.AND P3, PT, R3, UR40, PT ;  /* 0x0000002803007c0c */ /* 0x000fe2000bf66270 */
[----:B------:R-:W1:Y:S01]  /*3180*/  LDC R126, c[0x0][0x238] ;  /* 0x00008e00ff7e7b82 */ /* 0x000e620000000800 */
[----:B------:R-:W-:Y:S02]  /*3190*/  PRMT R93, RZ, 0x7610, R93 ;  /* 0x00007610ff5d7816 */ /* 0x000fe4000000005d */
[----:B------:R-:W-:-:S02]  /*31a0*/  LEA.HI R64, R0, 0xe, RZ, 0x1a ;  /* 0x0000000e00407811 */ /* 0x000fc400078fd0ff */
[----:B------:R-:W-:Y:S01]  /*31b0*/  PRMT R148, RZ, 0x7610, R148 ;  /* 0x00007610ff947816 */ /* 0x000fe20000000094 */
[----:B------:R2:W3:Y:S01]  /*31c0*/  @!P4 LDG.E.U16 R103, desc[UR14][R74.64] ;  /* 0x0000000e4a67c981 */ /* 0x0004e2000c1e1500 */
[----:B------:R-:W-:Y:S02]  /*31d0*/  ISETP.GE.AND P4, PT, R228, UR40, PT ;  /* 0x00000028e4007c0c */ /* 0x000fe4000bf86270 */
[----:B------:R-:W-:Y:S01]  /*31e0*/  PRMT R147, RZ, 0x7610, R147 ;  /* 0x00007610ff937816 */ /* 0x000fe20000000093 */
[----:B------:R4:W5:Y:S01]  /*31f0*/  @!P5 LDG.E.U16 R93, desc[UR14][R86.64] ;  /* 0x0000000e565dd981 */ /* 0x000962000c1e1500 */
[----:B------:R-:W-:Y:S01]  /*3200*/  ISETP.GE.AND P2, PT, R64, UR40, PT ;  /* 0x0000002840007c0c */ /* 0x000fe2000bf46270 */
[--C-:B------:R-:W-:Y:S01]  /*3210*/  IMAD.WIDE R88, R237, 0x2, R124.reuse ;  /* 0x00000002ed587825 */ /* 0x100fe200078e027c */
[----:B------:R-:W-:Y:S01]  /*3220*/  ISETP.GE.AND P6, PT, R226, UR40, PT ;  /* 0x00000028e2007c0c */ /* 0x000fe2000bfc6270 */
[----:B------:R-:W1:Y:S01]  /*3230*/  LDC R120, c[0x0][0x238] ;  /* 0x00008e00ff787b82 */ /* 0x000e620000000800 */
[----:B------:R-:W-:Y:S01]  /*3240*/  LEA.HI R67, R0, 0x2e, RZ, 0x1a ;  /* 0x0000002e00437811 */ /* 0x000fe200078fd0ff */
[----:B0-----:R-:W-:Y:S01]  /*3250*/  IMAD R65, R3, R65, RZ ;  /* 0x0000004103417224 */ /* 0x001fe200078e02ff */
[----:B------:R-:W-:Y:S01]  /*3260*/  ISETP.GE.AND P5, PT, R227, UR40, PT ;  /* 0x00000028e3007c0c */ /* 0x000fe2000bfa6270 */
[----:B--2---:R-:W-:Y:S01]  /*3270*/  IMAD.WIDE R74, R235, 0x2, R124 ;  /* 0x00000002eb4a7825 */ /* 0x004fe200078e027c */
[----:B------:R-:W-:-:S02]  /*3280*/  ISETP.GE.AND P0, PT, R67, UR40, PT ;  /* 0x0000002843007c0c */ /* 0x000fc4000bf06270 */
[----:B------:R-:W-:Y:S01]  /*3290*/  LEA.HI R68, R0, 0x1e, RZ, 0x1a ;  /* 0x0000001e00447811 */ /* 0x000fe200078fd0ff */
[----:B------:R-:W-:Y:S01]  /*32a0*/  IMAD.WIDE R64, R65, 0x2, R124 ;  /* 0x0000000241407825 */ /* 0x000fe200078e027c */
[----:B------:R-:W-:Y:S01]  /*32b0*/  PRMT R92, RZ, 0x7610, R92 ;  /* 0x00007610ff5c7816 */ /* 0x000fe2000000005c */
[----:B------:R-:W0:Y:S02]  /*32c0*/  LDC R129, c[0x0][0x238] ;  /* 0x00008e00ff817b82 */ /* 0x000e240000000800 */
[----:B----4-:R-:W-:Y:S01]  /*32d0*/  IMAD.WIDE R86, R236, 0x2, R124 ;  /* 0x00000002ec567825 */ /* 0x010fe200078e027c */
[----:B------:R2:W4:Y:S01]  /*32e0*/  @!P3 LDG.E.U16 R148, desc[UR14][R64.64] ;  /* 0x0000000e4094b981 */ /* 0x000522000c1e1500 */
[----:B------:R-:W-:Y:S02]  /*32f0*/  ISETP.GE.AND P3, PT, R229, UR40, PT ;  /* 0x00000028e5007c0c */ /* 0x000fe4000bf66270 */
[----:B------:R-:W-:Y:S01]  /*3300*/  PRMT R102, RZ, 0x7610, R102 ;  /* 0x00007610ff667816 */ /* 0x000fe20000000066 */
[----:B------:R1:W3:Y:S01]  /*3310*/  @!P4 LDG.E.U16 R147, desc[UR14][R86.64] ;  /* 0x0000000e5693c981 */ /* 0x0002e2000c1e1500 */
[----:B------:R-:W-:Y:S01]  /*3320*/  ISETP.GE.AND P4, PT, R224, UR40, PT ;  /* 0x00000028e0007c0c */ /* 0x000fe2000bf86270 */
[----:B------:R-:W-:Y:S01]  /*3330*/  IMAD.WIDE R96, R238, 0x2, R124 ;  /* 0x00000002ee607825 */ /* 0x000fe200078e027c */
[----:B------:R-:W-:Y:S01]  /*3340*/  PRMT R67, RZ, 0x7610, R67 ;  /* 0x00007610ff437816 */ /* 0x000fe20000000043 */
[----:B------:R-:W0:Y:S01]  /*3350*/  LDC R128, c[0x0][0x238] ;  /* 0x00008e00ff807b82 */ /* 0x000e220000000800 */
[----:B------:R-:W-:-:S02]  /*3360*/  PRMT R101, RZ, 0x7610, R101 ;  /* 0x00007610ff657816 */ /* 0x000fc40000000065 */
[----:B--2---:R-:W-:Y:S01]  /*3370*/  PRMT R65, RZ, 0x7610, R65 ;  /* 0x00007610ff417816 */ /* 0x004fe20000000041 */
[----:B------:R-:W2:Y:S01]  /*3380*/  @!P6 LDG.E.U16 R102, desc[UR14][R96.64] ;  /* 0x0000000e6066e981 */ /* 0x000ea2000c1e1500 */
[----:B------:R-:W-:Y:S01]  /*3390*/  PRMT R143, RZ, 0x7610, R143 ;  /* 0x00007610ff8f7816 */ /* 0x000fe2000000008f */
[----:B-1----:R-:W-:Y:S01]  /*33a0*/  IMAD.WIDE R86, R240, 0x2, R124 ;  /* 0x00000002f0567825 */ /* 0x002fe200078e027c */
[----:B------:R-:W-:Y:S01]  /*33b0*/  ISETP.GE.AND P1, PT, R68, UR40, PT ;  /* 0x0000002844007c0c */ /* 0x000fe2000bf26270 */
[----:B------:R-:W2:Y:S01]  /*33c0*/  @!P3 LDG.E.U16 R92, desc[UR14][R74.64] ;  /* 0x0000000e4a5cb981 */ /* 0x000ea2000c1e1500 */
[----:B------:R-:W-:Y:S02]  /*33d0*/  PRMT R90, RZ, 0x7610, R90 ;  /* 0x00007610ff5a7816 */ /* 0x000fe4000000005a */
[----:B------:R-:W-:Y:S01]  /*33e0*/  PRMT R71, RZ, 0x7610, R71 ;  /* 0x00007610ff477816 */ /* 0x000fe20000000047 */
[----:B------:R1:W5:Y:S01]  /*33f0*/  @!P5 LDG.E.U16 R65, desc[UR14][R88.64] ;  /* 0x0000000e5841d981 */ /* 0x000362000c1e1500 */
[----:B------:R-:W-:Y:S01]  /*3400*/  ISETP.GE.AND P5, PT, R223, UR40, PT ;  /* 0x00000028df007c0c */ /* 0x000fe2000bfa6270 */
[----:B------:R-:W-:Y:S01]  /*3410*/  IMAD.WIDE R98, R62, 0x2, R124 ;  /* 0x000000023e627825 */ /* 0x000fe200078e027c */
[----:B------:R-:W-:Y:S01]  /*3420*/  ISETP.GE.AND P3, PT, R225, UR40, PT ;  /* 0x00000028e1007c0c */ /* 0x000fe2000bf66270 */
[----:B------:R1:W2:Y:S01]  /*3430*/  @!P4 LDG.E.U16 R67, desc[UR14][R86.64] ;  /* 0x0000000e5643c981 */ /* 0x0002a2000c1e1500 */
[----:B------:R-:W-:-:S02]  /*3440*/  ISETP.GE.AND P6, PT, R222, UR40, PT ;  /* 0x00000028de007c0c */ /* 0x000fc4000bfc6270 */
[----:B------:R-:W-:Y:S02]  /*3450*/  PRMT R91, RZ, 0x7610, R91 ;  /* 0x00007610ff5b7816 */ /* 0x000fe4000000005b */
[----:B------:R-:W-:Y:S01]  /*3460*/  PRMT R100, RZ, 0x7610, R100 ;  /* 0x00007610ff647816 */ /* 0x000fe20000000064 */
[--C-:B-1----:R-:W-:Y:S01]  /*3470*/  IMAD.WIDE R88, R241, 0x2, R124.reuse ;  /* 0x00000002f1587825 */ /* 0x102fe200078e027c */
[----:B------:R-:W-:Y:S01]  /*3480*/  ISETP.GE.AND P4, PT, R220, UR40, PT ;  /* 0x00000028dc007c0c */ /* 0x000fe2000bf86270 */
[----:B------:R-:W1:Y:S01]  /*3490*/  LDC R122, c[0x0][0x238] ;  /* 0x00008e00ff7a7b82 */ /* 0x000e620000000800 */
[----:B------:R-:W5:Y:S01]  /*34a0*/  @!P2 LDG.E.U16 R91, desc[UR14][R98.64] ;  /* 0x0000000e625ba981 */ /* 0x000f62000c1e1500 */
[----:B------:R-:W-:-:S03]  /*34b0*/  IMAD.WIDE R74, R239, 0x2, R124 ;  /* 0x00000002ef4a7825 */ /* 0x000fc600078e027c */
[----:B------:R0:W5:Y:S01]  /*34c0*/  @!P5 LDG.E.U16 R101, desc[UR14][R88.64] ;  /* 0x0000000e5865d981 */ /* 0x000162000c1e1500 */
[----:B------:R-:W-:Y:S01]  /*34d0*/  ISETP.GE.AND P5, PT, R219, UR40, PT ;  /* 0x00000028db007c0c */ /* 0x000fe2000bfa6270 */
[----:B------:R-:W-:Y:S01]  /*34e0*/  IMAD.WIDE R96, R242, 0x2, R124 ;  /* 0x00000002f2607825 */ /* 0x000fe200078e027c */
[----:B------:R-:W-:Y:S01]  /*34f0*/  PRMT R115, RZ, 0x7610, R115 ;  /* 0x00007610ff737816 */ /* 0x000fe20000000073 */
[----:B------:R-:W4:Y:S02]  /*3500*/  @!P3 LDG.E.U16 R143, desc[UR14][R74.64] ;  /* 0x0000000e4a8fb981 */ /* 0x000f24000c1e1500 */
[----:B------:R-:W-:Y:S01]  /*3510*/  IMAD.WIDE R116, R246, 0x2, R124 ;  /* 0x00000002f6747825 */ /* 0x000fe200078e027c */
[----:B------:R-:W-:Y:S01]  /*3520*/  PRMT R73, RZ, 0x7610, R73 ;  /* 0x00007610ff497816 */ /* 0x000fe20000000049 */
[----:B------:R0:W5:Y:S01]  /*3530*/  @!P6 LDG.E.U16 R90, desc[UR14][R96.64] ;  /* 0x0000000e605ae981 */ /* 0x000162000c1e1500 */
[----:B------:R-:W1:Y:S01]  /*3540*/  LDC R127, c[0x0][0x238] ;  /* 0x00008e00ff7f7b82 */ /* 0x000e620000000800 */
[----:B------:R-:W-:Y:S01]  /*3550*/  IMAD.WIDE R86, R244, 0x2, R124 ;  /* 0x00000002f4567825 */ /* 0x000fe200078e027c */
[----:B------:R-:W-:-:S02]  /*3560*/  ISETP.GE.AND P3, PT, R221, UR40, PT ;  /* 0x00000028dd007c0c */ /* 0x000fc4000bf66270 */
[----:B------:R-:W-:Y:S02]  /*3570*/  ISETP.GE.AND P6, PT, R218, UR40, PT ;  /* 0x00000028da007c0c */ /* 0x000fe4000bfc6270 */
[----:B------:R-:W5:Y:S01]  /*3580*/  @!P4 LDG.E.U16 R71, desc[UR14][R86.64] ;  /* 0x0000000e5647c981 */ /* 0x000f62000c1e1500 */
[----:B0-----:R-:W-:Y:S01]  /*3590*/  PRMT R89, RZ, 0x7610, R89 ;  /* 0x00007610ff597816 */ /* 0x001fe20000000059 */
[--C-:B------:R-:W-:Y:S01]  /*35a0*/  IMAD.WIDE R98, R61, 0x2, R124.reuse ;  /* 0x000000023d627825 */ /* 0x100fe200078e027c */
[----:B------:R-:W-:Y:S01]  /*35b0*/  ISETP.GE.AND P4, PT, R216, UR40, PT ;  /* 0x00000028d8007c0c */ /* 0x000fe2000bf86270 */
[----:B------:R-:W0:Y:S02]  /*35c0*/  LDC R180, c[0x0][0x238] ;  /* 0x00008e00ffb47b82 */ /* 0x000e240000000800 */
[----:B------:R-:W-:Y:S01]  /*35d0*/  IMAD.WIDE R96, R245, 0x2, R124 ;  /* 0x00000002f5607825 */ /* 0x000fe200078e027c */
[----:B------:R1:W5:Y:S01]  /*35e0*/  @!P1 LDG.E.U16 R89, desc[UR14][R98.64] ;  /* 0x0000000e62599981 */ /* 0x000362000c1e1500 */
[----:B------:R-:W-:-:S02]  /*35f0*/  PRMT R68, RZ, 0x7610, R68 ;  /* 0x00007610ff447816 */ /* 0x000fc40000000044 */
[----:B------:R-:W-:Y:S01]  /*3600*/  IMAD.WIDE R74, R243, 0x2, R124 ;  /* 0x00000002f34a7825 */ /* 0x000fe200078e027c */
[----:B------:R1:W5:Y:S01]  /*3610*/  @!P5 LDG.E.U16 R100, desc[UR14][R96.64] ;  /* 0x0000000e6064d981 */ /* 0x000362000c1e1500 */
[----:B------:R-:W-:Y:S01]  /*3620*/  ISETP.GE.AND P5, PT, R215, UR40, PT ;  /* 0x00000028d7007c0c */ /* 0x000fe2000bfa6270 */
[----:B------:R-:W0:Y:S02]  /*3630*/  LDC R134, c[0x0][0x238] ;  /* 0x00008e00ff867b82 */ /* 0x000e240000000800 */
[----:B------:R-:W3:Y:S01]  /*3640*/  @!P3 LDG.E.U16 R115, desc[UR14][R74.64] ;  /* 0x0000000e4a73b981 */ /* 0x000ee2000c1e1500 */
[----:B-1----:R-:W-:-:S03]  /*3650*/  PRMT R99, RZ, 0x7610, R99 ;  /* 0x00007610ff637816 */ /* 0x002fc60000000063 */
[----:B------:R1:W2:Y:S01]  /*3660*/  @!P6 LDG.E.U16 R68, desc[UR14][R116.64] ;  /* 0x0000000e7444e981 */ /* 0x0002a2000c1e1500 */
[----:B------:R-:W-:Y:S01]  /*3670*/  IMAD.WIDE R96, R248, 0x2, R124 ;  /* 0x00000002f8607825 */ /* 0x000fe200078e027c */
[----:B------:R-:W-:Y:S01]  /*3680*/  ISETP.GE.AND P3, PT, R217, UR40, PT ;  /* 0x00000028d9007c0c */ /* 0x000fe2000bf66270 */
[----:B------:R-:W0:Y:S01]  /*3690*/  LDC R130, c[0x0][0x238] ;  /* 0x00008e00ff827b82 */ /* 0x000e220000000800 */
[----:B------:R-:W-:Y:S02]  /*36a0*/  ISETP.GE.AND P6, PT, R214, UR40, PT ;  /* 0x00000028d6007c0c */ /* 0x000fe4000bfc6270 */
[----:B------:R-:W5:Y:S01]  /*36b0*/  @!P4 LDG.E.U16 R99, desc[UR14][R96.64] ;  /* 0x0000000e6063c981 */ /* 0x000f62000c1e1500 */
[----:B------:R-:W-:Y:S02]  /*36c0*/  PRMT R88, RZ, 0x7610, R88 ;  /* 0x00007610ff587816 */ /* 0x000fe40000000058 */
[----:B------:R-:W-:Y:S01]  /*36d0*/  ISETP.GE.AND P4, PT, R212, UR40, PT ;  /* 0x00000028d4007c0c */ /* 0x000fe2000bf86270 */
[----:B-1----:R-:W-:Y:S01]  /*36e0*/  IMAD.WIDE R116, R249, 0x2, R124 ;  /* 0x00000002f9747825 */ /* 0x002fe200078e027c */
[----:B------:R-:W-:Y:S01]  /*36f0*/  PRMT R75, RZ, 0x7610, R75 ;  /* 0x00007610ff4b7816 */ /* 0x000fe2000000004b */
[----:B------:R-:W1:Y:S01]  /*3700*/  LDC R132, c[0x0][0x238] ;  /* 0x00008e00ff847b82 */ /* 0x000e620000000800 */
[----:B------:R-:W-:Y:S01]  /*3710*/  PRMT R98, RZ, 0x7610, R98 ;  /* 0x00007610ff627816 */ /* 0x000fe20000000062 */
[----:B------:R-:W-:Y:S01]  /*3720*/  IMAD.WIDE R86, R247, 0x2, R124 ;  /* 0x00000002f7567825 */ /* 0x000fe200078e027c */
[----:B------:R0:W5:Y:S01]  /*3730*/  @!P5 LDG.E.U16 R88, desc[UR14][R116.64] ;  /* 0x0000000e7458d981 */ /* 0x000162000c1e1500 */
[----:B------:R-:W-:-:S02]  /*3740*/  ISETP.GE.AND P5, PT, R211, UR40, PT ;  /* 0x00000028d3007c0c */ /* 0x000fc4000bfa6270 */
[----:B------:R-:W-:Y:S01]  /*3750*/  IMAD.WIDE R118, R250, 0x2, R124 ;  /* 0x00000002fa767825 */ /* 0x000fe200078e027c */
[----:B------:R0:W5:Y:S01]  /*3760*/  @!P3 LDG.E.U16 R73, desc[UR14][R86.64] ;  /* 0x0000000e5649b981 */ /* 0x000162000c1e1500 */
[----:B------:R-:W-:Y:S01]  /*3770*/  PRMT R76, RZ, 0x7610, R76 ;  /* 0x00007610ff4c7816 */ /* 0x000fe2000000004c */
[----:B------:R-:W1:Y:S01]  /*3780*/  LDC R135, c[0x0][0x238] ;  /* 0x00008e00ff877b82 */ /* 0x000e620000000800 */
[----:B------:R-:W-:Y:S01]  /*3790*/  IMAD R126, R209, R126, RZ ;  /* 0x0000007ed17e7224 */ /* 0x000fe200078e02ff */
[----:B------:R0:W5:Y:S02]  /*37a0*/  @!P6 LDG.E.U16 R75, desc[UR14][R118.64] ;  /* 0x0000000e764be981 */ /* 0x000164000c1e1500 */
[----:B0-----:R-:W-:Y:S01]  /*37b0*/  IMAD.WIDE R116, R252, 0x2, R124 ;  /* 0x00000002fc747825 */ /* 0x001fe200078e027c */
[----:B------:R-:W-:-:S03]  /*37c0*/  ISETP.GE.AND P3, PT, R213, UR40, PT ;  /* 0x00000028d5007c0c */ /* 0x000fc6000bf66270 */
[----:B------:R-:W-:Y:S01]  /*37d0*/  IMAD R120, R211, R120, RZ ;  /* 0x00000078d3787224 */ /* 0x000fe200078e02ff */
[----:B------:R-:W-:Y:S01]  /*37e0*/  PRMT R87, RZ, 0x7610, R87 ;  /* 0x00007610ff577816 */ /* 0x000fe20000000057 */
[----:B------:R0:W5:Y:S01]  /*37f0*/  @!P4 LDG.E.U16 R98, desc[UR14][R116.64] ;  /* 0x0000000e7462c981 */ /* 0x000162000c1e1500 */
[----:B------:R-:W-:Y:S01]  /*3800*/  PRMT R74, RZ, 0x7610, R74 ;  /* 0x00007610ff4a7816 */ /* 0x000fe2000000004a */
[----:B------:R-:W-:-:S04]  /*3810*/  IMAD.WIDE R118, R60, 0x2, R124 ;  /* 0x000000023c767825 */ /* 0x000fc800078e027c */
[--C-:B------:R-:W-:Y:S01]  /*3820*/  IMAD.WIDE R120, R120, 0x2, R124.reuse ;  /* 0x0000000278787825 */ /* 0x100fe200078e027c */
[----:B------:R0:W5:Y:S03]  /*3830*/  @!P0 LDG.E.U16 R87, desc[UR14][R118.64] ;  /* 0x0000000e76578981 */ /* 0x000166000c1e1500 */
[--C-:B0-----:R-:W-:Y:S01]  /*3840*/  IMAD.WIDE R116, R126, 0x2, R124.reuse ;  /* 0x000000027e747825 */ /* 0x101fe200078e027c */
[----:B------:R0:W2:Y:S01]  /*3850*/  @!P5 LDG.E.U16 R74, desc[UR14][R120.64] ;  /* 0x0000000e784ad981 */ /* 0x0000a2000c1e1500 */
[----:B------:R-:W1:Y:S02]  /*3860*/  LDC R126, c[0x0][0x238] ;  /* 0x00008e00ff7e7b82 */ /* 0x000e640000000800 */
[----:B------:R-:W-:Y:S02]  /*3870*/  IMAD R129, R208, R129, RZ ;  /* 0x00000081d0817224 */ /* 0x000fe400078e02ff */
[----:B------:R-:W-:Y:S01]  /*3880*/  IMAD R128, R207, R128, RZ ;  /* 0x00000080cf807224 */ /* 0x000fe200078e02ff */
[----:B------:R-:W-:Y:S01]  /*3890*/  ISETP.GE.AND P6, PT, R210, UR40, PT ;  /* 0x00000028d2007c0c */ /* 0x000fe2000bfc6270 */
[----:B------:R-:W-:-:S02]  /*38a0*/  IMAD.WIDE R118, R129, 0x2, R124 ;  /* 0x0000000281767825 */ /* 0x000fc400078e027c */
[----:B------:R-:W1:Y:S02]  /*38b0*/  LDC R129, c[0x0][0x238] ;  /* 0x00008e00ff817b82 */ /* 0x000e640000000800 */
[----:B0-----:R-:W-:-:S04]  /*38c0*/  IMAD.WIDE R120, R128, 0x2, R124 ;  /* 0x0000000280787825 */ /* 0x001fc800078e027c */
[----:B------:R-:W-:Y:S02]  /*38d0*/  IMAD.WIDE R96, R251, 0x2, R124 ;  /* 0x00000002fb607825 */ /* 0x000fe400078e027c */
[----:B------:R-:W0:Y:S02]  /*38e0*/  LDC R128, c[0x0][0x238] ;  /* 0x00008e00ff807b82 */ /* 0x000e240000000800 */
[----:B------:R-:W-:Y:S01]  /*38f0*/  IMAD R122, R210, R122, RZ ;  /* 0x0000007ad27a7224 */ /* 0x000fe200078e02ff */
[----:B------:R1:W5:Y:S01]  /*3900*/  @!P3 LDG.E.U16 R76, desc[UR14][R96.64] ;  /* 0x0000000e604cb981 */ /* 0x000362000c1e1500 */
[----:B------:R-:W-:Y:S02]  /*3910*/  PRMT R78, RZ, 0x7610, R78 ;  /* 0x00007610ff4e7816 */ /* 0x000fe4000000004e */
[----:B------:R-:W-:Y:S01]  /*3920*/  ISETP.GE.AND P3, PT, R208, UR40, PT ;  /* 0x00000028d0007c0c */ /* 0x000fe2000bf66270 */
[----:B------:R-:W-:Y:S01]  /*3930*/  IMAD.WIDE R122, R122, 0x2, R124 ;  /* 0x000000027a7a7825 */ /* 0x000fe200078e027c */
[----:B------:R-:W-:-:S02]  /*3940*/  ISETP.GE.AND P0, PT, R209, UR40, PT ;  /* 0x00000028d1007c0c */ /* 0x000fc4000bf06270 */
[----:B------:R-:W-:Y:S02]  /*3950*/  PRMT R86, RZ, 0x7610, R86 ;  /* 0x00007610ff567816 */ /* 0x000fe40000000056 */
[----:B------:R1:W5:Y:S01]  /*3960*/  @!P6 LDG.E.U16 R78, desc[UR14][R122.64] ;  /* 0x0000000e7a4ee981 */ /* 0x000362000c1e1500 */
[C---:B------:R-:W-:Y:S01]  /*3970*/  ISETP.GE.AND P6, PT, R205.reuse, UR40, PT ;  /* 0x00000028cd007c0c */ /* 0x040fe2000bfc6270 */
[----:B------:R-:W-:Y:S01]  /*3980*/  IMAD R127, R206, R127, RZ ;  /* 0x0000007fce7f7224 */ /* 0x000fe200078e02ff */
[----:B-1----:R-:W-:Y:S01]  /*3990*/  PRMT R97, RZ, 0x7610, R97 ;  /* 0x00007610ff617816 */ /* 0x002fe20000000061 */
[----:B------:R-:W-:Y:S01]  /*39a0*/  IMAD R126, R205, R126, RZ ;  /* 0x0000007ecd7e7224 */ /* 0x000fe200078e02ff */
[----:B------:R-:W-:Y:S02]  /*39b0*/  LEA.HI R64, R0, 0x3e, RZ, 0x1a ;  /* 0x0000003e00407811 */ /* 0x000fe400078fd0ff */
[----:B------:R1:W5:Y:S01]  /*39c0*/  @!P3 LDG.E.U16 R86, desc[UR14][R118.64] ;  /* 0x0000000e7656b981 */ /* 0x000362000c1e1500 */
[----:B------:R-:W-:Y:S01]  /*39d0*/  PRMT R96, RZ, 0x7610, R96 ;  /* 0x00007610ff607816 */ /* 0x000fe20000000060 */
[--C-:B------:R-:W-:Y:S01]  /*39e0*/  IMAD.WIDE R122, R127, 0x2, R124.reuse ;  /* 0x000000027f7a7825 */ /* 0x100fe200078e027c */
[----:B------:R-:W-:Y:S01]  /*39f0*/  ISETP.GE.AND P3, PT, R203, UR40, PT ;  /* 0x00000028cb007c0c */ /* 0x000fe2000bf66270 */
[----:B------:R1:W5:Y:S01]  /*3a00*/  @!P0 LDG.E.U16 R97, desc[UR14][R116.64] ;  /* 0x0000000e74618981 */ /* 0x000362000c1e1500 */
[----:B------:R-:W-:Y:S01]  /*3a10*/  ISETP.GE.AND P0, PT, R204, UR40, PT ;  /* 0x00000028cc007c0c */ /* 0x000fe2000bf06270 */
[----:B------:R-:W-:Y:S01]  /*3a20*/  IMAD.WIDE R126, R126, 0x2, R124 ;  /* 0x000000027e7e7825 */ /* 0x000fe200078e027c */
[----:B------:R-:W-:-:S02]  /*3a30*/  ISETP.GE.AND P5, PT, R206, UR40, PT ;  /* 0x00000028ce007c0c */ /* 0x000fc4000bfa6270 */
[----:B------:R-:W-:Y:S01]  /*3a40*/  ISETP.GE.AND P2, PT, R64, UR40, PT ;  /* 0x0000002840007c0c */ /* 0x000fe2000bf46270 */
[----:B------:R-:W-:Y:S01]  /*3a50*/  IMAD R129, R204, R129, RZ ;  /* 0x00000081cc817224 */ /* 0x000fe200078e02ff */
[----:B------:R-:W-:Y:S01]  /*3a60*/  LEA.HI R64, R0, 0x4e, RZ, 0x1a ;  /* 0x0000004e00407811 */ /* 0x000fe200078fd0ff */
[----:B0-----:R-:W-:Y:S01]  /*3a70*/  IMAD R128, R203, R128, RZ ;  /* 0x00000080cb807224 */ /* 0x001fe200078e02ff */
[----:B------:R0:W5:Y:S01]  /*3a80*/  @!P6 LDG.E.U16 R96, desc[UR14][R126.64] ;  /* 0x0000000e7e60e981 */ /* 0x000162000c1e1500 */
[----:B-1----:R-:W-:Y:S01]  /*3a90*/  PRMT R118, RZ, 0x7610, R118 ;  /* 0x00007610ff767816 */ /* 0x002fe20000000076 */
[----:B------:R-:W-:Y:S01]  /*3aa0*/  IMAD R180, R199, R180, RZ ;  /* 0x000000b4c7b47224 */ /* 0x000fe200078e02ff */
[----:B------:R-:W-:Y:S02]  /*3ab0*/  ISETP.GE.AND P1, PT, R64, UR40, PT ;  /* 0x0000002840007c0c */ /* 0x000fe4000bf26270 */
[----:B------:R-:W-:Y:S02]  /*3ac0*/  ISETP.GE.AND P4, PT, R207, UR40, PT ;  /* 0x00000028cf007c0c */ /* 0x000fe4000bf86270 */
[----:B------:R-:W-:Y:S01]  /*3ad0*/  PRMT R117, RZ, 0x7610, R117 ;  /* 0x00007610ff757816 */ /* 0x000fe20000000075 */
[----:B0-----:R-:W-:Y:S01]  /*3ae0*/  IMAD.WIDE R126, R129, 0x2, R124 ;  /* 0x00000002817e7825 */ /* 0x001fe200078e027c */
[----:B------:R-:W-:-:S03]  /*3af0*/  PRMT R64, RZ, 0x7610, R64 ;  /* 0x00007610ff407816 */ /* 0x000fc60000000040 */
[----:B------:R-:W-:Y:S01]  /*3b00*/  IMAD.WIDE R128, R128, 0x2, R124 ;  /* 0x0000000280807825 */ /* 0x000fe200078e027c */
[----:B------:R0:W5:Y:S03]  /*3b10*/  @!P0 LDG.E.U16 R117, desc[UR14][R126.64] ;  /* 0x0000000e7e758981 */ /* 0x000166000c1e1500 */
[----:B------:R-:W-:Y:S01]  /*3b20*/  IMAD R134, R200, R134, RZ ;  /* 0x00000086c8867224 */ /* 0x000fe200078e02ff */
[----:B------:R1:W5:Y:S01]  /*3b30*/  @!P3 LDG.E.U16 R118, desc[UR14][R128.64] ;  /* 0x0000000e8076b981 */ /* 0x000362000c1e1500 */
[----:B------:R-:W-:Y:S02]  /*3b40*/  PRMT R80, RZ, 0x7610, R80 ;  /* 0x00007610ff507816 */ /* 0x000fe40000000050 */
[----:B------:R-:W-:Y:S01]  /*3b50*/  PRMT R116, RZ, 0x7610, R116 ;  /* 0x00007610ff747816 */ /* 0x000fe20000000074 */
[----:B------:R1:W5:Y:S01]  /*3b60*/  @!P5 LDG.E.U16 R64, desc[UR14][R122.64] ;  /* 0x0000000e7a40d981 */ /* 0x000362000c1e1500 */
[----:B0-----:R-:W-:-:S02]  /*3b70*/  IMAD.WIDE R126, R134, 0x2, R124 ;  /* 0x00000002867e7825 */ /* 0x001fc400078e027c */
[----:B------:R-:W0:Y:S01]  /*3b80*/  LDC R134, c[0x0][0x238] ;  /* 0x00008e00ff867b82 */ /* 0x000e220000000800 */
[----:B------:R-:W5:Y:S01]  /*3b90*/  @!P4 LDG.E.U16 R80, desc[UR14][R120.64] ;  /* 0x0000000e7850c981 */ /* 0x000f62000c1e1500 */
[----:B-1----:R-:W-:-:S04]  /*3ba0*/  IMAD.WIDE R128, R180, 0x2, R124 ;  /* 0x00000002b4807825 */ /* 0x002fc800078e027c */
[----:B------:R-:W-:Y:S02]  /*3bb0*/  IMAD.WIDE R122, R59, 0x2, R124 ;  /* 0x000000023b7a7825 */ /* 0x000fe400078e027c */
[----:B------:R-:W1:Y:S01]  /*3bc0*/  LDC R180, c[0x0][0x238] ;  /* 0x00008e00ffb47b82 */ /* 0x000e620000000800 */
[C---:B------:R-:W-:Y:S02]  /*3bd0*/  ISETP.GE.AND P4, PT, R202.reuse, UR40, PT ;  /* 0x00000028ca007c0c */ /* 0x040fe4000bf86270 */
[----:B------:R0:W5:Y:S01]  /*3be0*/  @!P2 LDG.E.U16 R116, desc[UR14][R122.64] ;  /* 0x0000000e7a74a981 */ /* 0x000162000c1e1500 */
[----:B------:R-:W-:Y:S01]  /*3bf0*/  ISETP.GE.AND P2, PT, R199, UR40, PT ;  /* 0x00000028c7007c0c */ /* 0x000fe2000bf46270 */
[----:B------:R-:W-:Y:S01]  /*3c00*/  IMAD R130, R202, R130, RZ ;  /* 0x00000082ca827224 */ /* 0x000fe200078e02ff */
[----:B------:R-:W-:Y:S02]  /*3c10*/  ISETP.GE.AND P5, PT, R201, UR40, PT ;  /* 0x00000028c9007c0c */ /* 0x000fe4000bfa6270 */
[----:B------:R-:W-:Y:S01]  /*3c20*/  PRMT R119, RZ, 0x7610, R119 ;  /* 0x00007610ff777816 */ /* 0x000fe20000000077 */
[----:B------:R-:W-:Y:S01]  /*3c30*/  IMAD.WIDE R130, R130, 0x2, R124 ;  /* 0x0000000282827825 */ /* 0x000fe200078e027c */
[----:B------:R-:W-:-:S02]  /*3c40*/  ISETP.GE.AND P3, PT, R198, UR40, PT ;  /* 0x00000028c6007c0c */ /* 0x000fc4000bf66270 */
[----:B0-----:R-:W-:Y:S01]  /*3c50*/  PRMT R122, RZ, 0x7610, R122 ;  /* 0x00007610ff7a7816 */ /* 0x001fe2000000007a */
[----:B------:R-:W-:Y:S01]  /*3c60*/  IMAD R132, R201, R132, RZ ;  /* 0x00000084c9847224 */ /* 0x000fe200078e02ff */
[----:B------:R-:W-:Y:S01]  /*3c70*/  ISETP.GE.AND P0, PT, R200, UR40, PT ;  /* 0x00000028c8007c0c */ /* 0x000fe2000bf06270 */
[----:B------:R-:W-:Y:S01]  /*3c80*/  IMAD R135, R198, R135, RZ ;  /* 0x00000087c6877224 */ /* 0x000fe200078e02ff */
[----:B------:R0:W5:Y:S01]  /*3c90*/  @!P4 LDG.E.U16 R119, desc[UR14][R130.64] ;  /* 0x0000000e8277c981 */ /* 0x000162000c1e1500 */
[----:B------:R-:W-:Y:S01]  /*3ca0*/  PRMT R120, RZ, 0x7610, R120 ;  /* 0x00007610ff787816 */ /* 0x000fe20000000078 */
[----:B------:R-:W-:Y:S01]  /*3cb0*/  IMAD.WIDE R132, R132, 0x2, R124 ;  /* 0x0000000284847825 */ /* 0x000fe200078e027c */
[----:B------:R-:W-:Y:S01]  /*3cc0*/  ISETP.GE.AND P4, PT, R197, UR40, PT ;  /* 0x00000028c5007c0c */ /* 0x000fe2000bf86270 */
[----:B------:R0:W5:Y:S01]  /*3cd0*/  @!P2 LDG.E.U16 R122, desc[UR14][R128.64] ;  /* 0x0000000e807aa981 */ /* 0x000162000c1e1500 */
[----:B------:R-:W-:Y:S02]  /*3ce0*/  PRMT R145, RZ, 0x7610, R145 ;  /* 0x00007610ff917816 */ /* 0x000fe40000000091 */
[----:B------:R-:W-:Y:S01]  /*3cf0*/  PRMT R121, RZ, 0x7610, R121 ;  /* 0x00007610ff797816 */ /* 0x000fe20000000079 */
[----:B-1----:R-:W-:Y:S01]  /*3d00*/  IMAD R180, R191, R180, RZ ;  /* 0x000000b4bfb47224 */ /* 0x002fe200078e02ff */
[----:B------:R1:W5:Y:S01]  /*3d10*/  @!P5 LDG.E.U16 R120, desc[UR14][R132.64] ;  /* 0x0000000e8478d981 */ /* 0x000362000c1e1500 */
[----:B0-----:R-:W-:Y:S01]  /*3d20*/  IMAD.WIDE R130, R135, 0x2, R124 ;  /* 0x0000000287827825 */ /* 0x001fe200078e027c */
[----:B------:R-:W-:-:S03]  /*3d30*/  PRMT R144, RZ, 0x7610, R144 ;  /* 0x00007610ff907816 */ /* 0x000fc60000000090 */
[----:B------:R-:W-:Y:S01]  /*3d40*/  IMAD R134, R197, R134, RZ ;  /* 0x00000086c5867224 */ /* 0x000fe200078e02ff */
[----:B------:R-:W0:Y:S01]  /*3d50*/  LDC R129, c[0x0][0x238] ;  /* 0x00008e00ff817b82 */ /* 0x000e220000000800 */
[----:B------:R1:W5:Y:S01]  /*3d60*/  @!P3 LDG.E.U16 R145, desc[UR14][R130.64] ;  /* 0x0000000e8291b981 */ /* 0x000362000c1e1500 */
[----:B------:R-:W-:Y:S01]  /*3d70*/  PRMT R123, RZ, 0x7610, R123 ;  /* 0x00007610ff7b7816 */ /* 0x000fe2000000007b */
[--C-:B------:R-:W-:Y:S02]  /*3d80*/  IMAD.WIDE R134, R134, 0x2, R124.reuse ;  /* 0x0000000286867825 */ /* 0x100fe400078e027c */
[----:B------:R1:W5:Y:S02]  /*3d90*/  @!P0 LDG.E.U16 R121, desc[UR14][R126.64] ;  /* 0x0000000e7e798981 */ /* 0x000364000c1e1500 */
[--C-:B-1----:R-:W-:Y:S02]  /*3da0*/  IMAD.WIDE R132, R58, 0x2, R124.reuse ;  /* 0x000000023a847825 */ /* 0x102fe400078e027c */
[----:B------:R-:W5:Y:S02]  /*3db0*/  @!P4 LDG.E.U16 R123, desc[UR14][R134.64] ;  /* 0x0000000e867bc981 */ /* 0x000f64000c1e1500 */
[----:B------:R-:W-:-:S02]  /*3dc0*/  IMAD.WIDE R130, R180, 0x2, R124 ;  /* 0x00000002b4827825 */ /* 0x000fc400078e027c */
[----:B------:R-:W1:Y:S01]  /*3dd0*/  LDC R180, c[0x0][0x238] ;  /* 0x00008e00ffb47b82 */ /* 0x000e620000000800 */
[----:B------:R0:W5:Y:S07]  /*3de0*/  @!P1 LDG.E.U16 R144, desc[UR14][R132.64] ;  /* 0x0000000e84909981 */ /* 0x00016e000c1e1500 */
[----:B------:R-:W4:Y:S01]  /*3df0*/  LDC R127, c[0x0][0x238] ;  /* 0x00008e00ff7f7b82 */ /* 0x000f220000000800 */
[----:B0-----:R-:W-:-:S07]  /*3e00*/  LEA.HI R132, R0, 0x5e, RZ, 0x1a ;  /* 0x0000005e00847811 */ /* 0x001fce00078fd0ff */
[----:B------:R-:W0:Y:S01]  /*3e10*/  LDC R133, c[0x0][0x238] ;  /* 0x00008e00ff857b82 */ /* 0x000e220000000800 */
[----:B------:R-:W-:-:S07]  /*3e20*/  ISETP.GE.AND P0, PT, R132, UR40, PT ;  /* 0x0000002884007c0c */ /* 0x000fce000bf06270 */
[----:B------:R-:W0:Y:S01]  /*3e30*/  LDC R134, c[0x0][0x238] ;  /* 0x00008e00ff867b82 */ /* 0x000e220000000800 */
[C---:B------:R-:W-:Y:S01]  /*3e40*/  ISETP.GE.AND P4, PT, R195.reuse, UR40, PT ;  /* 0x00000028c3007c0c */ /* 0x040fe2000bf86270 */
[----:B------:R-:W-:-:S06]  /*3e50*/  IMAD R129, R195, R129, RZ ;  /* 0x00000081c3817224 */ /* 0x000fcc00078e02ff */
[----:B------:R-:W3:Y:S01]  /*3e60*/  LDC R132, c[0x0][0x238] ;  /* 0x00008e00ff847b82 */ /* 0x000ee20000000800 */
[----:B------:R-:W-:Y:S01]  /*3e70*/  PRMT R153, RZ, 0x7610, R153 ;  /* 0x00007610ff997816 */ /* 0x000fe20000000099 */
[----:B------:R-:W-:Y:S01]  /*3e80*/  IMAD.WIDE R128, R129, 0x2, R124 ;  /* 0x0000000281807825 */ /* 0x000fe200078e027c */
[----:B------:R-:W-:Y:S02]  /*3e90*/  ISETP.GE.AND P2, PT, R186, UR40, PT ;  /* 0x00000028ba007c0c */ /* 0x000fe4000bf46270 */
[----:B------:R-:W-:Y:S01]  /*3ea0*/  ISETP.GE.AND P3, PT, R196, UR40, PT ;  /* 0x00000028c4007c0c */ /* 0x000fe2000bf66270 */
[----:B-1----:R-:W-:Y:S01]  /*3eb0*/  IMAD R180, R186, R180, RZ ;  /* 0x000000b4bab47224 */ /* 0x002fe200078e02ff */
[----:B------:R1:W5:Y:S01]  /*3ec0*/  @!P4 LDG.E.U16 R153, desc[UR14][R128.64] ;  /* 0x0000000e8099c981 */ /* 0x000362000c1e1500 */
[----:B----4-:R-:W-:Y:S01]  /*3ed0*/  IMAD R127, R196, R127, RZ ;  /* 0x0000007fc47f7224 */ /* 0x010fe200078e02ff */
[----:B------:R-:W-:Y:S02]  /*3ee0*/  ISETP.GE.AND P4, PT, R188, UR40, PT ;  /* 0x00000028bc007c0c */ /* 0x000fe4000bf86270 */
[----:B------:R-:W-:Y:S01]  /*3ef0*/  PRMT R160, RZ, 0x7610, R160 ;  /* 0x00007610ffa07816 */ /* 0x000fe200000000a0 */
[----:B------:R-:W-:Y:S01]  /*3f00*/  IMAD.WIDE R126, R127, 0x2, R124 ;  /* 0x000000027f7e7825 */ /* 0x000fe200078e027c */
[----:B------:R-:W-:Y:S01]  /*3f10*/  PRMT R152, RZ, 0x7610, R152 ;  /* 0x00007610ff987816 */ /* 0x000fe20000000098 */
[----:B------:R-:W4:Y:S02]  /*3f20*/  LDC R135, c[0x0][0x238] ;  /* 0x00008e00ff877b82 */ /* 0x000f240000000800 */
[----:B-1----:R-:W-:Y:S01]  /*3f30*/  IMAD.WIDE R128, R180, 0x2, R124 ;  /* 0x00000002b4807825 */ /* 0x002fe200078e027c */
[----:B------:R-:W-:-:S02]  /*3f40*/  PRMT R163, RZ, 0x7610, R163 ;  /* 0x00007610ffa37816 */ /* 0x000fc400000000a3 */
[----:B------:R1:W5:Y:S01]  /*3f50*/  @!P3 LDG.E.U16 R152, desc[UR14][R126.64] ;  /* 0x0000000e7e98b981 */ /* 0x000362000c1e1500 */
[----:B0-----:R-:W-:Y:S02]  /*3f60*/  IMAD R133, R194, R133, RZ ;  /* 0x00000085c2857224 */ /* 0x001fe400078e02ff */
[----:B------:R-:W-:Y:S01]  /*3f70*/  IMAD R134, R188, R134, RZ ;  /* 0x00000086bc867224 */ /* 0x000fe200078e02ff */
[----:B------:R0:W5:Y:S01]  /*3f80*/  @!P2 LDG.E.U16 R160, desc[UR14][R128.64] ;  /* 0x0000000e80a0a981 */ /* 0x000162000c1e1500 */
[----:B---3--:R-:W-:Y:S02]  /*3f90*/  IMAD R132, R49, R132, RZ ;  /* 0x0000008431847224 */ /* 0x008fe400078e02ff */
[--C-:B-1----:R-:W-:Y:S02]  /*3fa0*/  IMAD.WIDE R126, R133, 0x2, R124.reuse ;  /* 0x00000002857e7825 */ /* 0x102fe400078e027c */
[----:B------:R-:W1:Y:S02]  /*3fb0*/  LDC R133, c[0x0][0x238] ;  /* 0x00008e00ff857b82 */ /* 0x000e640000000800 */
[----:B0-----:R-:W-:-:S05]  /*3fc0*/  IMAD.WIDE R128, R134, 0x2, R124 ;  /* 0x0000000286807825 */ /* 0x001fca00078e027c */
[----:B------:R0:W3:Y:S02]  /*3fd0*/  @!P4 LDG.E.U16 R163, desc[UR14][R128.64] ;  /* 0x0000000e80a3c981 */ /* 0x0000e4000c1e1500 */
[----:B0-----:R-:W-:Y:S02]  /*3fe0*/  IMAD.WIDE R128, R132, 0x2, R124 ;  /* 0x0000000284807825 */ /* 0x001fe400078e027c */
[----:B------:R-:W0:Y:S01]  /*3ff0*/  LDC R132, c[0x0][0x238] ;  /* 0x00008e00ff847b82 */ /* 0x000e220000000800 */
[----:B------:R-:W-:Y:S02]  /*4000*/  ISETP.GE.AND P5, PT, R191, UR40, PT ;  /* 0x00000028bf007c0c */ /* 0x000fe4000bfa6270 */
[----:B------:R-:W-:Y:S02]  /*4010*/  ISETP.GE.AND P2, PT, R49, UR40, PT ;  /* 0x0000002831007c0c */ /* 0x000fe4000bf46270 */
[----:B------:R-:W-:Y:S01]  /*4020*/  PRMT R151, RZ, 0x7610, R151 ;  /* 0x00007610ff977816 */ /* 0x000fe20000000097 */
[----:B-1----:R-:W-:Y:S01]  /*4030*/  IMAD R133, R46, R133, RZ ;  /* 0x000000852e857224 */ /* 0x002fe200078e02ff */
[----:B------:R-:W-:-:S02]  /*4040*/  PRMT R165, RZ, 0x7610, R165 ;  /* 0x00007610ffa57816 */ /* 0x000fc400000000a5 */
[----:B------:R-:W-:-:S05]  /*4050*/  ISETP.GE.AND P1, PT, R194, UR40, PT ;  /* 0x00000028c2007c0c */ /* 0x000fca000bf26270 */
[----:B------:R1:W3:Y:S04]  /*4060*/  @!P5 LDG.E.U16 R151, desc[UR14][R130.64] ;  /* 0x0000000e8297d981 */ /* 0x0002e8000c1e1500 */
[----:B------:R4:W3:Y:S01]  /*4070*/  @!P2 LDG.E.U16 R165, desc[UR14][R128.64] ;  /* 0x0000000e80a5a981 */ /* 0x0008e2000c1e1500 */
[----:B-1----:R-:W-:Y:S02]  /*4080*/  IMAD.WIDE R130, R133, 0x2, R124 ;  /* 0x0000000285827825 */ /* 0x002fe400078e027c */
[----:B------:R-:W1:Y:S02]  /*4090*/  LDC R133, c[0x0][0x238] ;  /* 0x00008e00ff857b82 */ /* 0x000e640000000800 */
[----:B0-----:R-:W-:-:S04]  /*40a0*/  IMAD R132, R53, R132, RZ ;  /* 0x0000008435847224 */ /* 0x001fc800078e02ff */
[----:B----4-:R-:W-:Y:S02]  /*40b0*/  IMAD.WIDE R128, R132, 0x2, R124 ;  /* 0x0000000284807825 */ /* 0x010fe400078e027c */
[----:B------:R-:W0:Y:S01]  /*40c0*/  LDC R132, c[0x0][0x238] ;  /* 0x00008e00ff847b82 */ /* 0x000e220000000800 */
[C---:B------:R-:W-:Y:S02]  /*40d0*/  ISETP.GE.AND P3, PT, R189.reuse, UR40, PT ;  /* 0x00000028bd007c0c */ /* 0x040fe4000bf66270 */
[----:B------:R-:W-:Y:S01]  /*40e0*/  PRMT R161, RZ, 0x7610, R161 ;  /* 0x00007610ffa17816 */ /* 0x000fe200000000a1 */
[----:B------:R-:W-:Y:S01]  /*40f0*/  IMAD R135, R189, R135, RZ ;  /* 0x00000087bd877224 */ /* 0x000fe200078e02ff */
[----:B------:R-:W-:-:S04]  /*4100*/  PRMT R162, RZ, 0x7610, R162 ;  /* 0x00007610ffa27816 */ /* 0x000fc800000000a2 */
[----:B------:R4:W3:Y:S01]  /*4110*/  @!P1 LDG.E.U16 R161, desc[UR14][R126.64] ;  /* 0x0000000e7ea19981 */ /* 0x0008e2000c1e1500 */
[----:B------:R-:W-:Y:S02]  /*4120*/  ISETP.GE.AND P1, PT, R182, UR40, PT ;  /* 0x00000028b6007c0c */ /* 0x000fe4000bf26270 */
[----:B------:R-:W-:Y:S01]  /*4130*/  PRMT R166, RZ, 0x7610, R166 ;  /* 0x00007610ffa67816 */ /* 0x000fe200000000a6 */
[----:B----4-:R-:W-:-:S05]  /*4140*/  IMAD.WIDE R126, R135, 0x2, R124 ;  /* 0x00000002877e7825 */ /* 0x010fca00078e027c */
[----:B------:R4:W3:Y:S01]  /*4150*/  @!P3 LDG.E.U16 R162, desc[UR14][R126.64] ;  /* 0x0000000e7ea2b981 */ /* 0x0008e2000c1e1500 */
[----:B-1----:R-:W-:Y:S01]  /*4160*/  IMAD R133, R182, R133, RZ ;  /* 0x00000085b6857224 */ /* 0x002fe200078e02ff */
[----:B------:R-:W-:Y:S01]  /*4170*/  PRMT R168, RZ, 0x7610, R168 ;  /* 0x00007610ffa87816 */ /* 0x000fe200000000a8 */
[----:B0-----:R-:W-:Y:S02]  /*4180*/  IMAD R132, R181, R132, RZ ;  /* 0x00000084b5847224 */ /* 0x001fe400078e02ff */
[----:B----4-:R-:W-:-:S05]  /*4190*/  IMAD.WIDE R126, R57, 0x2, R124 ;  /* 0x00000002397e7825 */ /* 0x010fca00078e027c */
[----:B------:R0:W4:Y:S01]  /*41a0*/  @!P0 LDG.E.U16 R166, desc[UR14][R126.64] ;  /* 0x0000000e7ea68981 */ /* 0x000122000c1e1500 */
[----:B------:R-:W-:Y:S02]  /*41b0*/  ISETP.GE.AND P5, PT, R46, UR40, PT ;  /* 0x000000282e007c0c */ /* 0x000fe4000bfa6270 */
[----:B------:R-:W-:Y:S01]  /*41c0*/  ISETP.GE.AND P3, PT, R53, UR40, PT ;  /* 0x0000002835007c0c */ /* 0x000fe2000bf66270 */
[----:B0-----:R-:W-:Y:S02]  /*41d0*/  IMAD.WIDE R126, R133, 0x2, R124 ;  /* 0x00000002857e7825 */ /* 0x001fe400078e027c */
[----:B------:R-:W0:Y:S03]  /*41e0*/  LDC R133, c[0x0][0x238] ;  /* 0x00008e00ff857b82 */ /* 0x000e260000000800 */
[----:B------:R1:W4:Y:S01]  /*41f0*/  @!P1 LDG.E.U16 R168, desc[UR14][R126.64] ;  /* 0x0000000e7ea89981 */ /* 0x000322000c1e1500 */
[----:B------:R-:W-:Y:S01]  /*4200*/  PRMT R164, RZ, 0x7610, R164 ;  /* 0x00007610ffa47816 */ /* 0x000fe200000000a4 */
[----:B-1----:R-:W-:Y:S01]  /*4210*/  IMAD.WIDE R126, R132, 0x2, R124 ;  /* 0x00000002847e7825 */ /* 0x002fe200078e027c */
[----:B------:R-:W-:-:S02]  /*4220*/  PRMT R167, RZ, 0x7610, R167 ;  /* 0x00007610ffa77816 */ /* 0x000fc400000000a7 */
[----:B------:R-:W1:Y:S01]  /*4230*/  LDC R132, c[0x0][0x238] ;  /* 0x00008e00ff847b82 */ /* 0x000e620000000800 */
[----:B------:R-:W-:Y:S01]  /*4240*/  ISETP.GE.AND P0, PT, R181, UR40, PT ;  /* 0x00000028b5007c0c */ /* 0x000fe2000bf06270 */
[----:B------:R2:W4:Y:S01]  /*4250*/  @!P5 LDG.E.U16 R164, desc[UR14][R130.64] ;  /* 0x0000000e82a4d981 */ /* 0x000522000c1e1500 */
[----:B------:R-:W-:-:S03]  /*4260*/  ISETP.GE.AND P1, PT, R45, UR40, PT ;  /* 0x000000282d007c0c */ /* 0x000fc6000bf26270 */
[----:B------:R-:W4:Y:S01]  /*4270*/  @!P3 LDG.E.U16 R167, desc[UR14][R128.64] ;  /* 0x0000000e80a7b981 */ /* 0x000f22000c1e1500 */
[----:B------:R-:W-:Y:S01]  /*4280*/  PRMT R169, RZ, 0x7610, R169 ;  /* 0x00007610ffa97816 */ /* 0x000fe200000000a9 */
[----:B0-----:R-:W-:Y:S01]  /*4290*/  IMAD R133, R45, R133, RZ ;  /* 0x000000852d857224 */ /* 0x001fe200078e02ff */
[----:B------:R-:W-:Y:S01]  /*42a0*/  PRMT R170, RZ, 0x7610, R170 ;  /* 0x00007610ffaa7816 */ /* 0x000fe200000000aa */
[----:B--2---:R-:W0:Y:S04]  /*42b0*/  LDC R130, c[0x0][0x238] ;  /* 0x00008e00ff827b82 */ /* 0x004e280000000800 */
[----:B------:R2:W4:Y:S01]  /*42c0*/  @!P0 LDG.E.U16 R169, desc[UR14][R126.64] ;  /* 0x0000000e7ea98981 */ /* 0x000522000c1e1500 */
[----:B------:R-:W-:Y:S02]  /*42d0*/  PRMT R171, RZ, 0x7610, R171 ;  /* 0x00007610ffab7816 */ /* 0x000fe400000000ab */
[----:B------:R-:W-:-:S02]  /*42e0*/  PRMT R172, RZ, 0x7610, R172 ;  /* 0x00007610ffac7816 */ /* 0x000fc400000000ac */
[----:B------:R-:W-:Y:S01]  /*42f0*/  PRMT R173, RZ, 0x7610, R173 ;  /* 0x00007610ffad7816 */ /* 0x000fe200000000ad */
[----:B------:R-:W0:Y:S01]  /*4300*/  LDC R131, c[0x0][0x238] ;  /* 0x00008e00ff837b82 */ /* 0x000e220000000800 */
[----:B--2---:R-:W-:-:S04]  /*4310*/  IMAD.WIDE R126, R133, 0x2, R124 ;  /* 0x00000002857e7825 */ /* 0x004fc800078e027c */
[C---:B-1----:R-:W-:Y:S01]  /*4320*/  IMAD R132, R47.reuse, R132, RZ ;  /* 0x000000842f847224 */ /* 0x042fe200078e02ff */
[----:B------:R1:W2:Y:S01]  /*4330*/  @!P1 LDG.E.U16 R170, desc[UR14][R126.64] ;  /* 0x0000000e7eaa9981 */ /* 0x0002a2000c1e1500 */
[----:B------:R-:W-:Y:S01]  /*4340*/  ISETP.GE.AND P0, PT, R47, UR40, PT ;  /* 0x000000282f007c0c */ /* 0x000fe2000bf06270 */
[----:B------:R-:W5:Y:S01]  /*4350*/  LDC R129, c[0x0][0x238] ;  /* 0x00008e00ff817b82 */ /* 0x000f620000000800 */
[----:B-1----:R-:W-:-:S07]  /*4360*/  IMAD.WIDE R126, R132, 0x2, R124 ;  /* 0x00000002847e7825 */ /* 0x002fce00078e027c */
[----:B------:R-:W1:Y:S04]  /*4370*/  LDC R132, c[0x0][0x238] ;  /* 0x00008e00ff847b82 */ /* 0x000e680000000800 */
[----:B------:R0:W2:Y:S01]  /*4380*/  @!P0 LDG.E.U16 R171, desc[UR14][R126.64] ;  /* 0x0000000e7eab8981 */ /* 0x0000a2000c1e1500 */
[----:B------:R-:W-:Y:S02]  /*4390*/  ISETP.GE.AND P0, PT, R48, UR40, PT ;  /* 0x0000002830007c0c */ /* 0x000fe4000bf06270 */
[----:B0-----:R-:W-:-:S04]  /*43a0*/  LEA.HI R126, R0, 0x6e, RZ, 0x1a ;  /* 0x0000006e007e7811 */ /* 0x001fc800078fd0ff */
[----:B------:R-:W-:Y:S01]  /*43b0*/  ISETP.GE.AND P1, PT, R126, UR40, PT ;  /* 0x000000287e007c0c */ /* 0x000fe2000bf26270 */
[----:B-1----:R-:W-:-:S04]  /*43c0*/  IMAD R132, R48, R132, RZ ;  /* 0x0000008430847224 */ /* 0x002fc800078e02ff */
[----:B------:R-:W-:-:S05]  /*43d0*/  IMAD.WIDE R126, R132, 0x2, R124 ;  /* 0x00000002847e7825 */ /* 0x000fca00078e027c */
[----:B------:R0:W2:Y:S01]  /*43e0*/  @!P0 LDG.E.U16 R172, desc[UR14][R126.64] ;  /* 0x0000000e7eac8981 */ /* 0x0000a2000c1e1500 */
[----:B------:R-:W-:Y:S02]  /*43f0*/  IMAD R130, R50, R130, RZ ;  /* 0x0000008232827224 */ /* 0x000fe400078e02ff */
[----:B0-----:R-:W-:-:S05]  /*4400*/  IMAD.WIDE R126, R56, 0x2, R124 ;  /* 0x00000002387e7825 */ /* 0x001fca00078e027c */
[----:B------:R0:W2:Y:S01]  /*4410*/  @!P1 LDG.E.U16 R173, desc[UR14][R126.64] ;  /* 0x0000000e7ead9981 */ /* 0x0000a2000c1e1500 */
[----:B------:R-:W-:Y:S01]  /*4420*/  ISETP.GE.AND P0, PT, R50, UR40, PT ;  /* 0x0000002832007c0c */ /* 0x000fe2000bf06270 */
[----:B0-----:R-:W-:Y:S02]  /*4430*/  IMAD.WIDE R126, R130, 0x2, R124 ;  /* 0x00000002827e7825 */ /* 0x001fe400078e027c */
[----:B------:R-:W0:Y:S01]  /*4440*/  LDC R130, c[0x0][0x238] ;  /* 0x00008e00ff827b82 */ /* 0x000e220000000800 */
[----:B------:R-:W-:Y:S02]  /*4450*/  PRMT R174, RZ, 0x7610, R174 ;  /* 0x00007610ffae7816 */ /* 0x000fe400000000ae */
[C---:B------:R-:W-:Y:S01]  /*4460*/  ISETP.GE.AND P1, PT, R51.reuse, UR40, PT ;  /* 0x0000002833007c0c */ /* 0x040fe2000bf26270 */
[----:B------:R-:W-:Y:S01]  /*4470*/  IMAD R131, R51, R131, RZ ;  /* 0x0000008333837224 */ /* 0x000fe200078e02ff */
[----:B------:R-:W-:-:S05]  /*4480*/  PRMT R175, RZ, 0x7610, R175 ;  /* 0x00007610ffaf7816 */ /* 0x000fca00000000af */
[----:B------:R1:W2:Y:S01]  /*4490*/  @!P0 LDG.E.U16 R174, desc[UR14][R126.64] ;  /* 0x0000000e7eae8981 */ /* 0x0002a2000c1e1500 */
[C---:B------:R-:W-:Y:S02]  /*44a0*/  ISETP.GE.AND P0, PT, R52.reuse, UR40, PT ;  /* 0x0000002834007c0c */ /* 0x040fe4000bf06270 */
[----:B------:R-:W-:Y:S01]  /*44b0*/  PRMT R176, RZ, 0x7610, R176 ;  /* 0x00007610ffb07816 */ /* 0x000fe200000000b0 */
[----:B-1----:R-:W-:Y:S01]  /*44c0*/  IMAD.WIDE R126, R131, 0x2, R124 ;  /* 0x00000002837e7825 */ /* 0x002fe200078e027c */
[----:B------:R-:W1:Y:S04]  /*44d0*/  S2R R128, SR_TID.X ;  /* 0x0000000000807919 */ /* 0x000e680000002100 */
[----:B------:R5:W2:Y:S01]  /*44e0*/  @!P1 LDG.E.U16 R175, desc[UR14][R126.64] ;  /* 0x0000000e7eaf9981 */ /* 0x000aa2000c1e1500 */
[----:B0-----:R-:W-:-:S04]  /*44f0*/  IMAD R130, R52, R130, RZ ;  /* 0x0000008234827224 */ /* 0x001fc800078e02ff */
[----:B-----5:R-:W-:-:S05]  /*4500*/  IMAD.WIDE R126, R130, 0x2, R124 ;  /* 0x00000002827e7825 */ /* 0x020fca00078e027c */
[----:B------:R0:W5:Y:S01]  /*4510*/  @!P0 LDG.E.U16 R176, desc[UR14][R126.64] ;  /* 0x0000000e7eb08981 */ /* 0x000162000c1e1500 */
[C---:B------:R-:W-:Y:S01]  /*4520*/  ISETP.GE.AND P0, PT, R54.reuse, UR40, PT ;  /* 0x0000002836007c0c */ /* 0x040fe2000bf06270 */
[----:B------:R-:W-:Y:S01]  /*4530*/  IMAD R129, R54, R129, RZ ;  /* 0x0000008136817224 */ /* 0x000fe200078e02ff */
[----:B------:R-:W-:Y:S02]  /*4540*/  PRMT R177, RZ, 0x7610, R177 ;  /* 0x00007610ffb17816 */ /* 0x000fe400000000b1 */
[----:B0-----:R-:W-:-:S04]  /*4550*/  LOP3.LUT R126, R3, 0x7c, RZ, 0xfc, !PT ;  /* 0x0000007c037e7812 */ /* 0x001fc800078efcff */
[----:B------:R-:W-:Y:S01]  /*4560*/  ISETP.GE.AND P1, PT, R126, UR40, PT ;  /* 0x000000287e007c0c */ /* 0x000fe2000bf26270 */
[----:B------:R-:W-:Y:S01]  /*4570*/  IMAD.WIDE R126, R129, 0x2, R124 ;  /* 0x00000002817e7825 */ /* 0x000fe200078e027c */
[----:B------:R-:W-:Y:S01]  /*4580*/  PRMT R178, RZ, 0x7610, R178 ;  /* 0x00007610ffb27816 */ /* 0x000fe200000000b2 */
[----:B------:R-:W0:Y:S03]  /*4590*/  S2R R180, SR_TID.X ;  /* 0x0000000000b47919 */ /* 0x000e260000002100 */
[----:B------:R1:W5:Y:S02]  /*45a0*/  @!P0 LDG.E.U16 R177, desc[UR14][R126.64] ;  /* 0x0000000e7eb18981 */ /* 0x000364000c1e1500 */
[----:B-1----:R-:W-:-:S05]  /*45b0*/  IMAD.WIDE R126, R63, 0x2, R124 ;  /* 0x000000023f7e7825 */ /* 0x002fca00078e027c */
[----:B------:R1:W5:Y:S02]  /*45c0*/  @!P1 LDG.E.U16 R178, desc[UR14][R126.64] ;  /* 0x0000000e7eb29981 */ /* 0x000364000c1e1500 */
[----:B-1----:R-:W-:-:S04]  /*45d0*/  LEA.HI R126, R0, 0x7e, RZ, 0x1a ;  /* 0x0000007e007e7811 */ /* 0x002fc800078fd0ff */
[----:B------:R-:W-:Y:S02]  /*45e0*/  ISETP.GE.AND P0, PT, R126, UR40, PT ;  /* 0x000000287e007c0c */ /* 0x000fe4000bf06270 */
[----:B------:R-:W-:Y:S02]  /*45f0*/  LOP3.LUT R126, R128, 0x7f, RZ, 0xc0, !PT ;  /* 0x0000007f807e7812 */ /* 0x000fe400078ec0ff */
[----:B------:R-:W-:Y:S02]  /*4600*/  PRMT R179, RZ, 0x7610, R179 ;  /* 0x00007610ffb37816 */ /* 0x000fe400000000b3 */
[----:B------:R-:W-:Y:S01]  /*4610*/  ISETP.GE.AND P1, PT, R126, UR40, PT ;  /* 0x000000287e007c0c */ /* 0x000fe2000bf26270 */
[----:B------:R-:W-:-:S06]  /*4620*/  IMAD.WIDE R126, R55, 0x2, R124 ;  /* 0x00000002377e7825 */ /* 0x000fcc00078e027c */
[----:B------:R1:W5:Y:S01]  /*4630*/  @!P0 LDG.E.U16 R179, desc[UR14][R126.64] ;  /* 0x0000000e7eb38981 */ /* 0x000362000c1e1500 */
[----:B0-----:R-:W-:-:S05]  /*4640*/  LOP3.LUT R180, R180, 0x7f, RZ, 0xc0, !PT ;  /* 0x0000007fb4b47812 */ /* 0x001fca00078ec0ff */
[----:B------:R-:W-:Y:S02]  /*4650*/  IMAD R180, R180, UR41, RZ ;  /* 0x00000029b4b47c24 */ /* 0x000fe4000f8e02ff */
[----:B-1----:R-:W-:Y:S02]  /*4660*/  IMAD.MOV.U32 R126, RZ, RZ, R159 ;  /* 0x000000ffff7e7224 */ /* 0x002fe400078e009f */
[--C-:B------:R-:W-:Y:S01]  /*4670*/  IMAD.MOV.U32 R127, RZ, RZ, R158.reuse ;  /* 0x000000ffff7f7224 */ /* 0x100fe200078e009e */
[----:B------:R-:W-:Y:S01]  /*4680*/  PRMT R158, RZ, 0x7610, R158 ;  /* 0x00007610ff9e7816 */ /* 0x000fe2000000009e */
[----:B------:R-:W-:Y:S01]  /*4690*/  IMAD.WIDE R128, R180, 0x2, R126 ;  /* 0x00000002b4807825 */ /* 0x000fe200078e027e */
[----:B------:R-:W-:Y:S06]  /*46a0*/  BAR.SYNC.DEFER_BLOCKING 0x0 ;  /* 0x0000000000007b1d */ /* 0x000fec0000010000 */
[----:B------:R0:W5:Y:S02]  /*46b0*/  @!P1 LDG.E.U16 R158, desc[UR14][R128.64] ;  /* 0x0000000e809e9981 */ /* 0x000164000c1e1500 */
[----:B0-----:R-:W-:-:S02]  /*46c0*/  IMAD.MOV.U32 R128, RZ, RZ, R156 ;  /* 0x000000ffff807224 */ /* 0x001fc400078e009c */
[----:B------:R-:W-:Y:S01]  /*46d0*/  IMAD.MOV.U32 R129, RZ, RZ, R157 ;  /* 0x000000ffff817224 */ /* 0x000fe200078e009d */
[----:B------:R-:W-:Y:S01]  /*46e0*/  PRMT R156, RZ, 0x7610, R156 ;  /* 0x00007610ff9c7816 */ /* 0x000fe2000000009c */
[----:B------:R-:W-:-:S05]  /*46f0*/  IMAD.WIDE R130, R180, 0x2, R128 ;  /* 0x00000002b4827825 */ /* 0x000fca00078e0280 */
[----:B------:R0:W5:Y:S02]  /*4700*/  @!P1 LDG.E.U16 R156, desc[UR14][R130.64] ;  /* 0x0000000e829c9981 */ /* 0x000164000c1e1500 */
[--C-:B0-----:R-:W-:Y:S02]  /*4710*/  IMAD.MOV.U32 R130, RZ, RZ, R154.reuse ;  /* 0x000000ffff827224 */ /* 0x101fe400078e009a */
[----:B------:R-:W-:Y:S01]  /*4720*/  IMAD.MOV.U32 R131, RZ, RZ, R155 ;  /* 0x000000ffff837224 */ /* 0x000fe200078e009b */
[----:B------:R-:W-:Y:S01]  /*4730*/  PRMT R154, RZ, 0x7610, R154 ;  /* 0x00007610ff9a7816 */ /* 0x000fe2000000009a */
[----:B------:R-:W-:Y:S01]  /*4740*/  IMAD.WIDE R132, R180, 0x2, R130 ;  /* 0x00000002b4847825 */ /* 0x000fe200078e0282 */
[----:B------:R-:W-:-:S04]  /*4750*/  PRMT R155, RZ, 0x7610, R155 ;  /* 0x00007610ff9b7816 */ /* 0x000fc8000000009b */
[----:B------:R0:W5:Y:S01]  /*4760*/  @!P1 LDG.E.U16 R154, desc[UR14][R132.64] ;  /* 0x0000000e849a9981 */ /* 0x000162000c1e1500 */
[----:B------:R-:W-:Y:S02]  /*4770*/  IMAD.SHL.U32 R157, R0, 0x2, RZ ;  /* 0x00000002009d7824 */ /* 0x000fe400078e00ff */
[----:B0-----:R-:W-:Y:S02]  /*4780*/  IMAD.MOV.U32 R132, RZ, RZ, R149 ;  /* 0x000000ffff847224 */ /* 0x001fe400078e0095 */
[----:B------:R-:W-:Y:S02]  /*4790*/  IMAD.MOV.U32 R133, RZ, RZ, R150 ;  /* 0x000000ffff857224 */ /* 0x000fe400078e0096 */
[----:B------:R-:W-:-:S05]  /*47a0*/  IMAD.WIDE R134, R180, 0x2, R132 ;  /* 0x00000002b4867825 */ /* 0x000fca00078e0284 */
[----:B------:R0:W5:Y:S01]  /*47b0*/  @!P1 LDG.E.U16 R155, desc[UR14][R134.64] ;  /* 0x0000000e869b9981 */ /* 0x000162000c1e1500 */
[----:B------:R-:W-:Y:S02]  /*47c0*/  LOP3.LUT R157, R157, 0x7e, RZ, 0xc0, !PT ;  /* 0x0000007e9d9d7812 */ /* 0x000fe400078ec0ff */
[----:B0-----:R-:W-:-:S04]  /*47d0*/  SHF.R.S32.HI R134, RZ, 0x6, R0 ;  /* 0x00000006ff867819 */ /* 0x001fc80000011400 */
[----:B------:R-:W-:Y:S01]  /*47e0*/  SGXT R134, R134, 0x1 ;  /* 0x000000018686781a */ /* 0x000fe20000000200 */
[----:B------:R-:W-:-:S03]  /*47f0*/  IMAD.MOV.U32 R135, RZ, RZ, R137 ;  /* 0x000000ffff877224 */ /* 0x000fc600078e0089 */
[----:B------:R-:W-:Y:S01]  /*4800*/  LOP3.LUT R157, R157, 0x90, R134, 0x78, !PT ;  /* 0x000000909d9d7812 */ /* 0x000fe200078e7886 */
[----:B------:R-:W-:Y:S01]  /*4810*/  IMAD.MOV.U32 R134, RZ, RZ, R136 ;  /* 0x000000ffff867224 */ /* 0x000fe200078e0088 */
[----:B------:R-:W-:-:S03]  /*4820*/  PRMT R159, RZ, 0x7610, R159 ;  /* 0x00007610ff9f7816 */ /* 0x000fc6000000009f */
[----:B------:R-:W-:Y:S01]  /*4830*/  IMAD.WIDE R136, R180, 0x2, R134 ;  /* 0x00000002b4887825 */ /* 0x000fe200078e0286 */
[----:B------:R-:W-:-:S04]  /*4840*/  PRMT R183, RZ, 0x7610, R183 ;  /* 0x00007610ffb77816 */ /* 0x000fc800000000b7 */
[----:B------:R0:W5:Y:S02]  /*4850*/  @!P1 LDG.E.U16 R159, desc[UR14][R136.64] ;  /* 0x0000000e889f9981 */ /* 0x000164000c1e1500 */
[----:B0-----:R-:W-:Y:S02]  /*4860*/  IMAD.MOV.U32 R136, RZ, RZ, R138 ;  /* 0x000000ffff887224 */ /* 0x001fe400078e008a */
[----:B------:R-:W-:Y:S02]  /*4870*/  IMAD.MOV.U32 R137, RZ, RZ, R139 ;  /* 0x000000ffff897224 */ /* 0x000fe400078e008b */
[----:B------:R-:W-:Y:S01]  /*4880*/  IMAD.WIDE R138, R180, 0x2, R136 ;  /* 0x00000002b48a7825 */ /* 0x000fe200078e0288 */
[----:B------:R-:W-:-:S04]  /*4890*/  PRMT R184, RZ, 0x7610, R184 ;  /* 0x00007610ffb87816 */ /* 0x000fc800000000b8 */
[----:B------:R0:W5:Y:S02]  /*48a0*/  @!P1 LDG.E.U16 R183, desc[UR14][R138.64] ;  /* 0x0000000e8ab79981 */ /* 0x000164000c1e1500 */
[----:B0-----:R-:W-:Y:S02]  /*48b0*/  IMAD.MOV.U32 R138, RZ, RZ, R141 ;  /* 0x000000ffff8a7224 */ /* 0x001fe400078e008d */
[----:B------:R-:W-:Y:S02]  /*48c0*/  IMAD.MOV.U32 R139, RZ, RZ, R140 ;  /* 0x000000ffff8b7224 */ /* 0x000fe400078e008c */
[----:B------:R-:W-:Y:S01]  /*48d0*/  IMAD.WIDE R140, R180, 0x2, R138 ;  /* 0x00000002b48c7825 */ /* 0x000fe200078e028a */
[----:B------:R-:W-:Y:S04]  /*48e0*/  STS.U16 [R157+UR12+0x800], R143 ;  /* 0x0008008f9d007988 */ /* 0x000fe8000800040c */
[----:B------:R0:W5:Y:S01]  /*48f0*/  @!P1 LDG.E.U16 R184, desc[UR14][R140.64] ;  /* 0x0000000e8cb89981 */ /* 0x000162000c1e1500 */
[----:B------:R-:W-:-:S03]  /*4900*/  PRMT R185, RZ, 0x7610, R185 ;  /* 0x00007610ffb97816 */ /* 0x000fc600000000b9 */
[----:B------:R1:W-:Y:S01]  /*4910*/  STS.U16 [R157+UR12+0xc00], R115 ;  /* 0x000c00739d007988 */ /* 0x0003e2000800040c */
[----:B0-----:R-:W-:Y:S02]  /*4920*/  IMAD.MOV.U32 R140, RZ, RZ, R146 ;  /* 0x000000ffff8c7224 */ /* 0x001fe400078e0092 */
[----:B------:R-:W-:Y:S02]  /*4930*/  IMAD.MOV.U32 R141, RZ, RZ, R142 ;  /* 0x000000ffff8d7224 */ /* 0x000fe400078e008e */
[----:B-1----:R-:W-:Y:S02]  /*4940*/  IMAD.MOV.U32 R115, RZ, RZ, R114 ;  /* 0x000000ffff737224 */ /* 0x002fe400078e0072 */
[----:B------:R-:W-:Y:S01]  /*4950*/  IMAD.WIDE R142, R180, 0x2, R140 ;  /* 0x00000002b48e7825 */ /* 0x000fe200078e028c */
[----:B------:R-:W-:-:S03]  /*4960*/  PRMT R187, RZ, 0x7610, R187 ;  /* 0x00007610ffbb7816 */ /* 0x000fc600000000bb */
[----:B------:R-:W-:Y:S01]  /*4970*/  IMAD.MOV.U32 R114, RZ, RZ, R113 ;  /* 0x000000ffff727224 */ /* 0x000fe200078e0071 */
[----:B------:R0:W5:Y:S03]  /*4980*/  @!P1 LDG.E.U16 R185, desc[UR14][R142.64] ;  /* 0x0000000e8eb99981 */ /* 0x000166000c1e1500 */
[----:B0-----:R-:W-:Y:S01]  /*4990*/  IMAD.WIDE R142, R180, 0x2, R114 ;  /* 0x00000002b48e7825 */ /* 0x001fe200078e0272 */
[----:B------:R0:W-:Y:S04]  /*49a0*/  STS.U16 [R157+UR12+0x1800], R74 ;  /* 0x0018004a9d007988 */ /* 0x0001e8000800040c */
[----:B------:R1:W5:Y:S01]  /*49b0*/  @!P1 LDG.E.U16 R187, desc[UR14][R142.64] ;  /* 0x0000000e8ebb9981 */ /* 0x000362000c1e1500 */
[----:B0-----:R-:W-:-:S02]  /*49c0*/  IMAD.MOV.U32 R74, RZ, RZ, R82 ;  /* 0x000000ffff4a7224 */ /* 0x001fc400078e0052 */
[----:B-1----:R-:W-:Y:S02]  /*49d0*/  IMAD.MOV.U32 R142, RZ, RZ, R94 ;  /* 0x000000ffff8e7224 */ /* 0x002fe400078e005e */
[----:B------:R-:W-:Y:S02]  /*49e0*/  IMAD.MOV.U32 R94, RZ, RZ, R95 ;  /* 0x000000ffff5e7224 */ /* 0x000fe400078e005f */
[----:B------:R-:W-:Y:S02]  /*49f0*/  IMAD.MOV.U32 R95, RZ, RZ, R18 ;  /* 0x000000ffff5f7224 */ /* 0x000fe400078e0012 */
[----:B------:R-:W-:Y:S02]  /*4a00*/  IMAD.MOV.U32 R18, RZ, RZ, R105 ;  /* 0x000000ffff127224 */ /* 0x000fe400078e0069 */
[----:B------:R-:W-:Y:S01]  /*4a10*/  IMAD.MOV.U32 R82, RZ, RZ, R83 ;  /* 0x000000ffff527224 */ /* 0x000fe200078e0053 */
[----:B------:R0:W-:Y:S01]  /*4a20*/  STS.U16 [R157+UR12+0x2000], R117 ;  /* 0x002000759d007988 */ /* 0x0001e2000800040c */
[----:B------:R-:W-:-:S02]  /*4a30*/  IMAD.MOV.U32 R83, RZ, RZ, R20 ;  /* 0x000000ffff537224 */ /* 0x000fc400078e0014 */
[----:B------:R-:W-:Y:S02]  /*4a40*/  IMAD.MOV.U32 R143, RZ, RZ, R14 ;  /* 0x000000ffff8f7224 */ /* 0x000fe400078e000e */
[----:B------:R-:W-:Y:S01]  /*4a50*/  IMAD.MOV.U32 R20, RZ, RZ, R81 ;  /* 0x000000ffff147224 */ /* 0x000fe200078e0051 */
[----:B------:R1:W-:Y:S01]  /*4a60*/  STS.U16 [R157+UR12+0x2800], R123 ;  /* 0x0028007b9d007988 */ /* 0x0003e2000800040c */
[----:B------:R-:W-:Y:S02]  /*4a70*/  IMAD.MOV.U32 R14, RZ, RZ, R104 ;  /* 0x000000ffff0e7224 */ /* 0x000fe400078e0068 */
[----:B------:R-:W-:Y:S01]  /*4a80*/  IMAD.WIDE R104, R180, 0x2, R18 ;  /* 0x00000002b4687825 */ /* 0x000fe200078e0212 */
[----:B0-----:R-:W-:Y:S01]  /*4a90*/  PRMT R117, RZ, 0x7610, R117 ;  /* 0x00007610ff757816 */ /* 0x001fe20000000075 */
[----:B------:R0:W-:Y:S04]  /*4aa0*/  STS.U16 [R157+UR12+0x1c00], R80 ;  /* 0x001c00509d007988 */ /* 0x0001e8000800040c */
[----:B------:R3:W-:Y:S01]  /*4ab0*/  STS.U16 [R157+UR12+0x1000], R68 ;  /* 0x001000449d007988 */ /* 0x0007e2000800040c */
[----:B-1----:R-:W-:-:S03]  /*4ac0*/  PRMT R123, RZ, 0x7610, R123 ;  /* 0x00007610ff7b7816 */ /* 0x002fc6000000007b */
[----:B------:R1:W-:Y:S01]  /*4ad0*/  STS.U16 [R157+UR12+0x400], R147 ;  /* 0x000400939d007988 */ /* 0x0003e2000800040c */
[----:B0-----:R-:W-:-:S03]  /*4ae0*/  IMAD.WIDE R80, R180, 0x2, R20 ;  /* 0x00000002b4507825 */ /* 0x001fc600078e0214 */
[----:B------:R0:W-:Y:S01]  /*4af0*/  STS.U16 [R157+UR12+0x2400], R121 ;  /* 0x002400799d007988 */ /* 0x0001e2000800040c */
[----:B---3--:R-:W-:-:S03]  /*4b00*/  PRMT R68, RZ, 0x7610, R68 ;  /* 0x00007610ff447816 */ /* 0x008fc60000000044 */
[----:B------:R3:W5:Y:S01]  /*4b10*/  @!P1 LDG.E.U16 R117, desc[UR14][R104.64] ;  /* 0x0000000e68759981 */ /* 0x000762000c1e1500 */
[----:B-1----:R-:W-:-:S03]  /*4b20*/  IMAD.WIDE R146, R180, 0x2, R142 ;  /* 0x00000002b4927825 */ /* 0x002fc600078e028e */
[----:B------:R1:W5:Y:S01]  /*4b30*/  @!P1 LDG.E.U16 R123, desc[UR14][R80.64] ;  /* 0x0000000e507b9981 */ /* 0x000362000c1e1500 */
[----:B0-----:R-:W-:-:S03]  /*4b40*/  PRMT R121, RZ, 0x7610, R121 ;  /* 0x00007610ff797816 */ /* 0x001fc60000000079 */
[----:B------:R0:W5:Y:S01]  /*4b50*/  @!P1 LDG.E.U16 R68, desc[UR14][R146.64] ;  /* 0x0000000e92449981 */ /* 0x000162000c1e1500 */
[----:B---3--:R-:W-:Y:S01]  /*4b60*/  IMAD.WIDE R104, R180, 0x2, R82 ;  /* 0x00000002b4687825 */ /* 0x008fe200078e0252 */
[----:B------:R-:W-:-:S03]  /*4b70*/  PRMT R190, RZ, 0x7610, R190 ;  /* 0x00007610ffbe7816 */ /* 0x000fc600000000be */
[--C-:B-1----:R-:W-:Y:S01]  /*4b80*/  IMAD.MOV.U32 R80, RZ, RZ, R79.reuse ;  /* 0x000000ffff507224 */ /* 0x102fe200078e004f */
[----:B------:R1:W-:Y:S01]  /*4b90*/  STS.U16 [R157+UR12+0x1400], R75 ;  /* 0x0014004b9d007988 */ /* 0x0003e2000800040c */
[----:B------:R-:W-:Y:S01]  /*4ba0*/  IMAD.MOV.U32 R81, RZ, RZ, R22 ;  /* 0x000000ffff517224 */ /* 0x000fe200078e0016 */
[----:B------:R-:W-:Y:S01]  /*4bb0*/  PRMT R79, RZ, 0x7610, R79 ;  /* 0x00007610ff4f7816 */ /* 0x000fe2000000004f */
[----:B0-----:R-:W-:Y:S01]  /*4bc0*/  IMAD.WIDE R146, R180, 0x2, R14 ;  /* 0x00000002b4927825 */ /* 0x001fe200078e020e */
[----:B------:R0:W3:Y:S01]  /*4bd0*/  @!P1 LDG.E.U16 R121, desc[UR14][R104.64] ;  /* 0x0000000e68799981 */ /* 0x0000e2000c1e1500 */
[----:B------:R-:W-:Y:S02]  /*4be0*/  PRMT R192, RZ, 0x7610, R192 ;  /* 0x00007610ffc07816 */ /* 0x000fe400000000c0 */
[----:B------:R-:W-:Y:S01]  /*4bf0*/  IMAD.MOV.U32 R22, RZ, RZ, R106 ;  /* 0x000000ffff167224 */ /* 0x000fe200078e006a */
[----:B------:R4:W3:Y:S01]  /*4c00*/  @!P1 LDG.E.U16 R190, desc[UR14][R146.64] ;  /* 0x0000000e92be9981 */ /* 0x0008e2000c1e1500 */
[----:B-1----:R-:W-:-:S02]  /*4c10*/  IMAD.MOV.U32 R75, RZ, RZ, R16 ;  /* 0x000000ffff4b7224 */ /* 0x002fc400078e0010 */
[----:B0-----:R-:W-:Y:S01]  /*4c20*/  IMAD.WIDE R104, R180, 0x2, R80 ;  /* 0x00000002b4687825 */ /* 0x001fe200078e0250 */
[----:B------:R-:W-:-:S03]  /*4c30*/  PRMT R106, RZ, 0x7610, R106 ;  /* 0x00007610ff6a7816 */ /* 0x000fc6000000006a */
[----:B----4-:R-:W-:Y:S01]  /*4c40*/  IMAD.WIDE R146, R180, 0x2, R74 ;  /* 0x00000002b4927825 */ /* 0x010fe200078e024a */
[----:B------:R0:W4:Y:S01]  /*4c50*/  @!P1 LDG.E.U16 R79, desc[UR14][R104.64] ;  /* 0x0000000e684f9981 */ /* 0x000122000c1e1500 */
[----:B------:R-:W-:-:S03]  /*4c60*/  PRMT R193, RZ, 0x7610, R193 ;  /* 0x00007610ffc17816 */ /* 0x000fc600000000c1 */
[----:B------:R1:W3:Y:S01]  /*4c70*/  @!P1 LDG.E.U16 R192, desc[UR14][R146.64] ;  /* 0x0000000e92c09981 */ /* 0x0002e2000c1e1500 */
[----:B0-----:R-:W-:-:S04]  /*4c80*/  IMAD.WIDE R104, R180, 0x2, R22 ;  /* 0x00000002b4687825 */ /* 0x001fc800078e0216 */
[----:B-1----:R-:W-:Y:S01]  /*4c90*/  IMAD.WIDE R146, R180, 0x2, R94 ;  /* 0x00000002b4927825 */ /* 0x002fe200078e025e */
[----:B------:R0:W4:Y:S04]  /*4ca0*/  @!P1 LDG.E.U16 R106, desc[UR14][R104.64] ;  /* 0x0000000e686a9981 */ /* 0x000128000c1e1500 */
[----:B------:R1:W4:Y:S01]  /*4cb0*/  @!P1 LDG.E.U16 R193, desc[UR14][R146.64] ;  /* 0x0000000e92c19981 */ /* 0x000322000c1e1500 */
[--C-:B0-----:R-:W-:Y:S02]  /*4cc0*/  IMAD.MOV.U32 R104, RZ, RZ, R77.reuse ;  /* 0x000000ffff687224 */ /* 0x101fe400078e004d */
[----:B------:R-:W-:Y:S01]  /*4cd0*/  IMAD.MOV.U32 R105, RZ, RZ, R40 ;  /* 0x000000ffff697224 */ /* 0x000fe200078e0028 */
[----:B------:R-:W-:Y:S01]  /*4ce0*/  PRMT R77, RZ, 0x7610, R77 ;  /* 0x00007610ff4d7816 */ /* 0x000fe2000000004d */
[----:B------:R-:W-:-:S02]  /*4cf0*/  IMAD.MOV.U32 R40, RZ, RZ, R84 ;  /* 0x000000ffff287224 */ /* 0x000fc400078e0054 */
[----:B-1----:R-:W-:Y:S01]  /*4d00*/  IMAD.WIDE R146, R180, 0x2, R104 ;  /* 0x00000002b4927825 */ /* 0x002fe200078e0268 */
[----:B------:R-:W-:-:S04]  /*4d10*/  PRMT R84, RZ, 0x7610, R84 ;  /* 0x00007610ff547816 */ /* 0x000fc80000000054 */
[----:B------:R0:W4:Y:S02]  /*4d20*/  @!P1 LDG.E.U16 R77, desc[UR14][R146.64] ;  /* 0x0000000e924d9981 */ /* 0x000124000c1e1500 */
[----:B0-----:R-:W-:Y:S02]  /*4d30*/  IMAD.WIDE R146, R180, 0x2, R40 ;  /* 0x00000002b4927825 */ /* 0x001fe400078e0228 */
[----:B------:R0:W-:Y:S04]  /*4d40*/  STS.U16 [R157+UR12], R148 ;  /* 0x000000949d007988 */ /* 0x0001e8000800040c */
[----:B------:R1:W4:Y:S02]  /*4d50*/  @!P1 LDG.E.U16 R84, desc[UR14][R146.64] ;  /* 0x0000000e92549981 */ /* 0x000324000c1e1500 */
[----:B-1----:R-:W-:-:S02]  /*4d60*/  IMAD.MOV.U32 R146, RZ, RZ, R70 ;  /* 0x000000ffff927224 */ /* 0x002fc400078e0046 */
[--C-:B------:R-:W-:Y:S01]  /*4d70*/  IMAD.MOV.U32 R147, RZ, RZ, R42.reuse ;  /* 0x000000ffff937224 */ /* 0x100fe200078e002a */
[----:B------:R-:W-:Y:S01]  /*4d80*/  PRMT R42, RZ, 0x7610, R42 ;  /* 0x00007610ff2a7816 */ /* 0x000fe2000000002a */
[----:B0-----:R-:W-:Y:S01]  /*4d90*/  IMAD.WIDE R148, R180, 0x2, R146 ;  /* 0x00000002b4947825 */ /* 0x001fe200078e0292 */
[----:B------:R0:W-:Y:S04]  /*4da0*/  STS.U16 [R157+UR12+0x3000], R160 ;  /* 0x003000a09d007988 */ /* 0x0001e8000800040c */
[----:B------:R1:W4:Y:S01]  /*4db0*/  @!P1 LDG.E.U16 R42, desc[UR14][R148.64] ;  /* 0x0000000e942a9981 */ /* 0x000322000c1e1500 */
[----:B0-----:R-:W-:-:S03]  /*4dc0*/  LOP3.LUT R160, R157, 0x20, RZ, 0x3c, !PT ;  /* 0x000000209da07812 */ /* 0x001fc600078e3cff */
[----:B------:R-:W-:Y:S01]  /*4dd0*/  STS.U16 [R157+UR12+0x2c00], R151 ;  /* 0x002c00979d007988 */ /* 0x000fe2000800040c */
[----:B-1----:R-:W-:Y:S02]  /*4de0*/  IMAD.MOV.U32 R149, RZ, RZ, R4 ;  /* 0x000000ffff957224 */ /* 0x002fe400078e0004 */
[----:B------:R-:W-:Y:S01]  /*4df0*/  IMAD.MOV.U32 R4, RZ, RZ, R44 ;  /* 0x000000ffff047224 */ /* 0x000fe200078e002c */
[----:B------:R0:W-:Y:S01]  /*4e00*/  STS.U16 [R157+UR12+0x3400], R164 ;  /* 0x003400a49d007988 */ /* 0x0001e2000800040c */
[----:B------:R-:W-:Y:S01]  /*4e10*/  IMAD.MOV.U32 R148, RZ, RZ, R66 ;  /* 0x000000ffff947224 */ /* 0x000fe200078e0042 */
[----:B------:R-:W-:Y:S02]  /*4e20*/  PRMT R44, RZ, 0x7610, R44 ;  /* 0x00007610ff2c7816 */ /* 0x000fe4000000002c */
[----:B------:R-:W-:Y:S04]  /*4e30*/  STS.U16 [R157+UR12+0x3800], R165 ;  /* 0x003800a59d007988 */ /* 0x000fe8000800040c */
[----:B------:R-:W-:Y:S01]  /*4e40*/  STS.U16 [R157+UR12+0x3c00], R167 ;  /* 0x003c00a79d007988 */ /* 0x000fe2000800040c */
[----:B------:R-:W-:Y:S01]  /*4e50*/  IMAD.MOV.U32 R113, RZ, RZ, R7 ;  /* 0x000000ffff717224 */ /* 0x000fe200078e0007 */
[----:B------:R-:W-:Y:S01]  /*4e60*/  UMOV UR9, 0x40000040 ;  /* 0x4000004000097882 */ /* 0x000fe20000000000 */
[----:B------:R-:W-:Y:S01]  /*4e70*/  IMAD.MOV.U32 R16, RZ, RZ, R85 ;  /* 0x000000ffff107224 */ /* 0x000fe200078e0055 */
[----:B------:R1:W-:Y:S01]  /*4e80*/  STS.U16 [R160+UR12+0x900], R67 ;  /* 0x00090043a0007988 */ /* 0x0003e2000800040c */
[----:B------:R-:W-:Y:S01]  /*4e90*/  UMOV UR11, 0x40000040 ;  /* 0x40000040000b7882 */ /* 0x000fe20000000000 */
[----:B0-----:R-:W0:Y:S01]  /*4ea0*/  LDC R164, c[0x0][0x238] ;  /* 0x00008e00ffa47b82 */ /* 0x001e220000000800 */
[----:B-1----:R-:W-:Y:S01]  /*4eb0*/  IMAD.WIDE R66, R180, 0x2, R4 ;  /* 0x00000002b4427825 */ /* 0x002fe200078e0204 */
[----:B------:R-:W-:Y:S04]  /*4ec0*/  STS.U16 [R160+UR12+0xd00], R71 ;  /* 0x000d0047a0007988 */ /* 0x000fe8000800040c */
[----:B------:R1:W4:Y:S04]  /*4ed0*/  @!P1 LDG.E.U16 R44, desc[UR14][R66.64] ;  /* 0x0000000e422c9981 */ /* 0x000328000c1e1500 */
[----:B------:R2:W-:Y:S01]  /*4ee0*/  STS.U16 [R160+UR12+0x1500], R76 ;  /* 0x0015004ca0007988 */ /* 0x0005e2000800040c */
[----:B-1----:R-:W-:-:S02]  /*4ef0*/  IMAD.MOV.U32 R66, RZ, RZ, R72 ;  /* 0x000000ffff427224 */ /* 0x002fc400078e0048 */
[----:B------:R-:W-:Y:S01]  /*4f00*/  IMAD.MOV.U32 R67, RZ, RZ, R6 ;  /* 0x000000ffff437224 */ /* 0x000fe200078e0006 */
[----:B------:R-:W-:Y:S01]  /*4f10*/  PRMT R72, RZ, 0x7610, R72 ;  /* 0x00007610ff487816 */ /* 0x000fe20000000048 */
[----:B------:R-:W-:Y:S01]  /*4f20*/  IMAD.WIDE R6, R180, 0x2, R112 ;  /* 0x00000002b4067825 */ /* 0x000fe200078e0270 */
[----:B--2---:R-:W-:-:S03]  /*4f30*/  PRMT R76, RZ, 0x7610, R76 ;  /* 0x00007610ff4c7816 */ /* 0x004fc6000000004c */
[C---:B------:R-:W-:Y:S01]  /*4f40*/  IMAD.WIDE R70, R180.reuse, 0x2, R66 ;  /* 0x00000002b4467825 */ /* 0x040fe200078e0242 */
[----:B------:R1:W-:Y:S04]  /*4f50*/  STS.U16 [R160+UR12+0x1100], R73 ;  /* 0x00110049a0007988 */ /* 0x0003e8000800040c */
[----:B------:R2:W4:Y:S04]  /*4f60*/  @!P1 LDG.E.U16 R72, desc[UR14][R70.64] ;  /* 0x0000000e46489981 */ /* 0x000528000c1e1500 */
[----:B------:R0:W4:Y:S01]  /*4f70*/  @!P1 LDG.E.U16 R76, desc[UR14][R6.64] ;  /* 0x0000000e064c9981 */ /* 0x000122000c1e1500 */
[----:B-1----:R-:W-:Y:S01]  /*4f80*/  PRMT R73, RZ, 0x7610, R73 ;  /* 0x00007610ff497816 */ /* 0x002fe20000000049 */
[----:B--2---:R-:W-:-:S02]  /*4f90*/  IMAD.WIDE R70, R180, 0x2, R16 ;  /* 0x00000002b4467825 */ /* 0x004fc400078e0210 */
[----:B------:R1:W-:Y:S02]  /*4fa0*/  STS.U16 [R160+UR12+0x1900], R78 ;  /* 0x0019004ea0007988 */ /* 0x0003e4000800040c */
[----:B0-----:R-:W-:Y:S02]  /*4fb0*/  IMAD.MOV.U32 R6, RZ, RZ, R111 ;  /* 0x000000ffff067224 */ /* 0x001fe400078e006f */
[----:B------:R0:W2:Y:S01]  /*4fc0*/  @!P1 LDG.E.U16 R73, desc[UR14][R70.64] ;  /* 0x0000000e46499981 */ /* 0x0000a2000c1e1500 */
[----:B------:R-:W-:Y:S01]  /*4fd0*/  IMAD.MOV.U32 R7, RZ, RZ, R8 ;  /* 0x000000ffff077224 */ /* 0x000fe200078e0008 */
[----:B-1----:R-:W-:Y:S01]  /*4fe0*/  PRMT R78, RZ, 0x7610, R78 ;  /* 0x00007610ff4e7816 */ /* 0x002fe2000000004e */
[----:B------:R-:W-:Y:S02]  /*4ff0*/  IMAD.MOV.U32 R111, RZ, RZ, R9 ;  /* 0x000000ffff6f7224 */ /* 0x000fe400078e0009 */
[----:B0-----:R-:W-:-:S05]  /*5000*/  IMAD.WIDE R70, R180, 0x2, R6 ;  /* 0x00000002b4467825 */ /* 0x001fca00078e0206 */
[----:B------:R0:W2:Y:S01]  /*5010*/  @!P1 LDG.E.U16 R78, desc[UR14][R70.64] ;  /* 0x0000000e464e9981 */ /* 0x0000a2000c1e1500 */
[----:B------:R-:W-:Y:S01]  /*5020*/  IMAD.WIDE R8, R180, 0x2, R110 ;  /* 0x00000002b4087825 */ /* 0x000fe200078e026e */
[----:B0-----:R-:W-:-:S06]  /*5030*/  PRMT R70, RZ, 0x7610, R70 ;  /* 0x00007610ff467816 */ /* 0x001fcc0000000046 */
[----:B------:R0:W2:Y:S01]  /*5040*/  @!P1 LDG.E.U16 R70, desc[UR14][R8.64] ;  /* 0x0000000e08469981 */ /* 0x0000a2000c1e1500 */
[----:B------:R-:W-:Y:S01]  /*5050*/  PRMT R85, RZ, 0x7610, R85 ;  /* 0x00007610ff557816 */ /* 0x000fe20000000055 */
[----:B0-----:R-:W-:Y:S02]  /*5060*/  IMAD.MOV.U32 R8, RZ, RZ, R109 ;  /* 0x000000ffff087224 */ /* 0x001fe400078e006d */
[----:B------:R-:W-:Y:S02]  /*5070*/  IMAD.MOV.U32 R109, RZ, RZ, R11 ;  /* 0x000000ffff6d7224 */ /* 0x000fe400078e000b */
[----:B------:R-:W-:Y:S02]  /*5080*/  IMAD.MOV.U32 R9, RZ, RZ, R10 ;  /* 0x000000ffff097224 */ /* 0x000fe400078e000a */
[----:B------:R-:W-:Y:S01]  /*5090*/  IMAD.WIDE R10, R180, 0x2, R108 ;  /* 0x00000002b40a7825 */ /* 0x000fe200078e026c */
[----:B------:R-:W-:Y:S01]  /*50a0*/  STS.U16 [R160+UR12+0x500], R65 ;  /* 0x00050041a0007988 */ /* 0x000fe2000800040c */
[----:B------:R-:W-:-:S03]  /*50b0*/  PRMT R71, RZ, 0x7610, R71 ;  /* 0x00007610ff477816 */ /* 0x000fc60000000047 */
[----:B------:R0:W-:Y:S04]  /*50c0*/  STS.U16 [R160+UR12+0x1d00], R64 ;  /* 0x001d0040a0007988 */ /* 0x0001e8000800040c */
[----:B------:R1:W2:Y:S01]  /*50d0*/  @!P1 LDG.E.U16 R85, desc[UR14][R10.64] ;  /* 0x0000000e0a559981 */ /* 0x0002a2000c1e1500 */
[----:B0-----:R-:W-:-:S04]  /*50e0*/  IMAD.WIDE R64, R180, 0x2, R8 ;  /* 0x00000002b4407825 */ /* 0x001fc800078e0208 */
[--C-:B-1----:R-:W-:Y:S01]  /*50f0*/  IMAD.MOV.U32 R10, RZ, RZ, R107.reuse ;  /* 0x000000ffff0a7224 */ /* 0x102fe200078e006b */
[----:B------:R0:W2:Y:S01]  /*5100*/  @!P1 LDG.E.U16 R71, desc[UR14][R64.64] ;  /* 0x0000000e40479981 */ /* 0x0000a2000c1e1500 */
[----:B------:R-:W-:Y:S01]  /*5110*/  IMAD.MOV.U32 R11, RZ, RZ, R12 ;  /* 0x000000ffff0b7224 */ /* 0x000fe200078e000c */
[----:B------:R-:W-:Y:S01]  /*5120*/  PRMT R107, RZ, 0x7610, R107 ;  /* 0x00007610ff6b7816 */ /* 0x000fe2000000006b */
[----:B------:R-:W-:Y:S01]  /*5130*/  IMAD.MOV.U32 R12, RZ, RZ, R13 ;  /* 0x000000ffff0c7224 */ /* 0x000fe200078e000d */
[----:B------:R1:W-:Y:S01]  /*5140*/  STS.U16 [R160+UR12+0x100], R103 ;  /* 0x00010067a0007988 */ /* 0x0003e2000800040c */
[----:B------:R-:W-:Y:S02]  /*5150*/  IMAD.MOV.U32 R13, RZ, RZ, R69 ;  /* 0x000000ffff0d7224 */ /* 0x000fe400078e0045 */
[----:B------:R-:W-:-:S04]  /*5160*/  IMAD.WIDE R150, R180, 0x2, R148 ;  /* 0x00000002b4967825 */ /* 0x000fc800078e0294 */
[----:B0-----:R-:W-:Y:S01]  /*5170*/  IMAD.WIDE R64, R180, 0x2, R10 ;  /* 0x00000002b4407825 */ /* 0x001fe200078e020a */
[----:B-1----:R-:W-:-:S04]  /*5180*/  PRMT R103, RZ, 0x7610, R103 ;  /* 0x00007610ff677816 */ /* 0x002fc80000000067 */
[----:B------:R0:W2:Y:S01]  /*5190*/  @!P1 LDG.E.U16 R107, desc[UR14][R64.64] ;  /* 0x0000000e406b9981 */ /* 0x0000a2000c1e1500 */
[----:B------:R-:W-:-:S03]  /*51a0*/  PRMT R69, RZ, 0x7610, R69 ;  /* 0x00007610ff457816 */ /* 0x000fc60000000045 */
[----:B------:R-:W2:Y:S01]  /*51b0*/  @!P1 LDG.E.U16 R103, desc[UR14][R150.64] ;  /* 0x0000000e96679981 */ /* 0x000ea2000c1e1500 */
[----:B0-----:R-:W-:-:S05]  /*51c0*/  IMAD.WIDE R64, R180, 0x2, R12 ;  /* 0x00000002b4407825 */ /* 0x001fca00078e020c */
[----:B------:R0:W2:Y:S01]  /*51d0*/  @!P1 LDG.E.U16 R69, desc[UR14][R64.64] ;  /* 0x0000000e40459981 */ /* 0x0000a2000c1e1500 */
[----:B------:R-:W-:-:S03]  /*51e0*/  LOP3.LUT R157, R157, 0x40, RZ, 0x3c, !PT ;  /* 0x000000409d9d7812 */ /* 0x000fc600078e3cff */
[----:B------:R-:W-:Y:S01]  /*51f0*/  STS.U16 [R160+UR12+0x2100], R118 ;  /* 0x00210076a0007988 */ /* 0x000fe2000800040c */
[----:B0-----:R-:W-:Y:S01]  /*5200*/  IMAD.SHL.U32 R64, R0, 0x2, RZ ;  /* 0x0000000200407824 */ /* 0x001fe200078e00ff */
[----:B------:R-:W-:Y:S02]  /*5210*/  SHF.R.S32.HI R65, RZ, 0x6, R0 ;  /* 0x00000006ff417819 */ /* 0x000fe40000011400 */
[----:B------:R-:W-:Y:S02]  /*5220*/  STS.U16 [R160+UR12+0x2500], R122 ;  /* 0x0025007aa0007988 */ /* 0x000fe4000800040c */
[----:B------:R-:W-:Y:S02]  /*5230*/  LOP3.LUT R64, R64, 0x7e, RZ, 0xc0, !PT ;  /* 0x0000007e40407812 */ /* 0x000fe400078ec0ff */
[----:B------:R-:W-:Y:S01]  /*5240*/  STS.U16 [R160+UR12+0x2900], R152 ;  /* 0x00290098a0007988 */ /* 0x000fe2000800040c */
[----:B------:R-:W-:-:S03]  /*5250*/  SGXT R65, R65, 0x1 ;  /* 0x000000014141781a */ /* 0x000fc60000000200 */
[----:B------:R-:W-:Y:S01]  /*5260*/  STS.U16 [R160+UR12+0x2d00], R162 ;  /* 0x002d00a2a0007988 */ /* 0x000fe2000800040c */
[----:B------:R-:W-:-:S03]  /*5270*/  LOP3.LUT R65, R64, 0x90, R65, 0x78, !PT ;  /* 0x0000009040417812 */ /* 0x000fc600078e7841 */
[----:B------:R-:W-:Y:S04]  /*5280*/  STS.U16 [R160+UR12+0x3100], R168 ;  /* 0x003100a8a0007988 */ /* 0x000fe8000800040c */
[----:B------:R-:W-:Y:S04]  /*5290*/  STS.U16 [R160+UR12+0x3500], R171 ;  /* 0x003500aba0007988 */ /* 0x000fe8000800040c */
[----:B------:R-:W-:Y:S04]  /*52a0*/  STS.U16 [R160+UR12+0x3900], R174 ;  /* 0x003900aea0007988 */ /* 0x000fe8000800040c */
[----:B-----5:R-:W-:Y:S04]  /*52b0*/  STS.U16 [R160+UR12+0x3d00], R177 ;  /* 0x003d00b1a0007988 */ /* 0x020fe8000800040c */
[----:B------:R0:W-:Y:S01]  /*52c0*/  STS.U16 [R157+UR12+0x200], R93 ;  /* 0x0002005d9d007988 */ /* 0x0001e2000800040c */
[----:B------:R-:W-:-:S02]  /*52d0*/  LOP3.LUT R65, R65, 0x60, RZ, 0x3c, !PT ;  /* 0x0000006041417812 */ /* 0x000fc400078e3cff */
[----:B0-----:R-:W-:Y:S01]  /*52e0*/  LOP3.LUT R93, R0, 0x40, RZ, 0xc0, !PT ;  /* 0x00000040005d7812 */ /* 0x001fe200078ec0ff */
[----:B------:R-:W-:Y:S04]  /*52f0*/  STS.U16 [R157+UR12+0x600], R102 ;  /* 0x000600669d007988 */ /* 0x000fe8000800040c */
[----:B------:R-:W-:Y:S01]  /*5300*/  IMAD R93, R93, 0x40, R64 ;  /* 0x000000405d5d7824 */ /* 0x000fe200078e0240 */
[----:B------:R-:W-:Y:S04]  /*5310*/  STS.U16 [R157+UR12+0xa00], R101 ;  /* 0x000a00659d007988 */ /* 0x000fe8000800040c */
[----:B------:R-:W-:Y:S01]  /*5320*/  STS.U16 [R157+UR12+0xe00], R100 ;  /* 0x000e00649d007988 */ /* 0x000fe2000800040c */
[----:B------:R-:W-:-:S03]  /*5330*/  LOP3.LUT R64, R93, 0x10, RZ, 0x3c, !PT ;  /* 0x000000105d407812 */ /* 0x000fc600078e3cff */
[----:B------:R-:W-:Y:S04]  /*5340*/  STS.U16 [R157+UR12+0x1200], R99 ;  /* 0x001200639d007988 */ /* 0x000fe8000800040c */
        /* <DEDUP_REMOVED lines=11> */
[----:B------:R0:W-:Y:S04]  /*5400*/  STS.U16 [R65+UR12+0x1700], R87 ;  /* 0x0017005741007988 */ /* 0x0001e8000800040c */
[----:B------:R1:W-:Y:S04]  /*5410*/  STS.U16 [R65+UR12+0x1b00], R86 ;  /* 0x001b005641007988 */ /* 0x0003e8000800040c */
[----:B------:R-:W-:Y:S01]  /*5420*/  STS.U16 [R65+UR12+0x300], R92 ;  /* 0x0003005c41007988 */ /* 0x000fe2000800040c */
[----:B0-----:R-:W-:-:S03]  /*5430*/  LOP3.LUT R87, R93, 0x20, RZ, 0x3c, !PT ;  /* 0x000000205d577812 */ /* 0x001fc600078e3cff */
[----:B------:R-:W-:Y:S01]  /*5440*/  STS.U16 [R65+UR12+0x700], R91 ;  /* 0x0007005b41007988 */ /* 0x000fe2000800040c */
[----:B-1----:R-:W-:-:S03]  /*5450*/  LOP3.LUT R86, R93, 0x30, RZ, 0x3c, !PT ;  /* 0x000000305d567812 */ /* 0x002fc600078e3cff */
        /* <DEDUP_REMOVED lines=12> */
[----:B------:R-:W-:Y:S04]  /*5520*/  STS.U16 [R93+UR12+0x4800], R155 ;  /* 0x0048009b5d007988 */ /* 0x000fe8000800040c */
[----:B---3--:R-:W-:Y:S04]  /*5530*/  STS.U16 [R93+UR12+0x4400], R192 ;  /* 0x004400c05d007988 */ /* 0x008fe8000800040c */
[----:B----4-:R-:W-:Y:S01]  /*5540*/  STS.U16 [R93+UR12+0x4000], R84 ;  /* 0x004000545d007988 */ /* 0x010fe2000800040c */
[----:B0-----:R-:W-:-:S03]  /*5550*/  LOP3.LUT R65, R93, 0x60, RZ, 0x3c, !PT ;  /* 0x000000605d417812 */ /* 0x001fc600078e3cff */
[----:B------:R0:W-:Y:S04]  /*5560*/  STS.U16 [R93+UR12+0x4c00], R76 ;  /* 0x004c004c5d007988 */ /* 0x0001e8000800040c */
[----:B------:R-:W-:Y:S04]  /*5570*/  STS.U16 [R64+UR12+0x4080], R77 ;  /* 0x0040804d40007988 */ /* 0x000fe8000800040c */
[----:B------:R-:W-:Y:S01]  /*5580*/  STS.U16 [R64+UR12+0x4480], R190 ;  /* 0x004480be40007988 */ /* 0x000fe2000800040c */
[----:B0-----:R-:W-:-:S03]  /*5590*/  LOP3.LUT R76, R93, 0x40, RZ, 0x3c, !PT ;  /* 0x000000405d4c7812 */ /* 0x001fc600078e3cff */
[----:B------:R-:W-:Y:S04]  /*55a0*/  STS.U16 [R64+UR12+0x4880], R156 ;  /* 0x0048809c40007988 */ /* 0x000fe8000800040c */
[----:B--2---:R0:W-:Y:S04]  /*55b0*/  STS.U16 [R64+UR12+0x4c80], R73 ;  /* 0x004c804940007988 */ /* 0x0041e8000800040c */
[----:B------:R-:W-:Y:S04]  /*55c0*/  STS.U16 [R87+UR12+0x4100], R106 ;  /* 0x0041006a57007988 */ /* 0x000fe8000800040c */
[----:B------:R-:W-:Y:S01]  /*55d0*/  STS.U16 [R87+UR12+0x4500], R68 ;  /* 0x0045004457007988 */ /* 0x000fe2000800040c */
[----:B0-----:R-:W-:-:S03]  /*55e0*/  LOP3.LUT R64, R93, 0x50, RZ, 0x3c, !PT ;  /* 0x000000505d407812 */ /* 0x001fc600078e3cff */
[----:B------:R-:W-:Y:S04]  /*55f0*/  STS.U16 [R87+UR12+0x4900], R154 ;  /* 0x0049009a57007988 */ /* 0x000fe8000800040c */
[----:B------:R-:W-:Y:S04]  /*5600*/  STS.U16 [R87+UR12+0x4d00], R72 ;  /* 0x004d004857007988 */ /* 0x000fe8000800040c */
[----:B------:R0:W-:Y:S04]  /*5610*/  STS.U16 [R86+UR12+0x4d80], R44 ;  /* 0x004d802c56007988 */ /* 0x0001e8000800040c */
[----:B------:R-:W-:Y:S04]  /*5620*/  STS.U16 [R86+UR12+0x4180], R79 ;  /* 0x0041804f56007988 */ /* 0x000fe8000800040c */
[----:B------:R-:W-:Y:S01]  /*5630*/  STS.U16 [R86+UR12+0x4580], R187 ;  /* 0x004580bb56007988 */ /* 0x000fe2000800040c */
[----:B0-----:R-:W-:-:S03]  /*5640*/  LOP3.LUT R44, R93, 0x70, RZ, 0x3c, !PT ;  /* 0x000000705d2c7812 */ /* 0x001fc600078e3cff */
        /* <DEDUP_REMOVED lines=10> */
[----:B------:R-:W-:Y:S01]  /*56f0*/  STS.U16 [R65+UR12+0x4700], R183 ;  /* 0x004700b741007988 */ /* 0x000fe2000800040c */
[----:B0-----:R-:W0:Y:S03]  /*5700*/  LDC R64, c[0x0][0x23c] ;  /* 0x00008f00ff407b82 */ /* 0x001e260000000800 */
[----:B------:R1:W-:Y:S04]  /*5710*/  STS.U16 [R65+UR12+0x4b00], R70 ;  /* 0x004b004641007988 */ /* 0x0003e8000800040c */
[----:B------:R-:W-:Y:S04]  /*5720*/  STS.U16 [R65+UR12+0x4f00], R42 ;  /* 0x004f002a41007988 */ /* 0x000fe8000800040c */
[----:B------:R-:W-:Y:S04]  /*5730*/  STS.U16 [R44+UR12+0x4380], R193 ;  /* 0x004380c12c007988 */ /* 0x000fe8000800040c */
[----:B------:R-:W-:Y:S04]  /*5740*/  STS.U16 [R44+UR12+0x4780], R159 ;  /* 0x0047809f2c007988 */ /* 0x000fe8000800040c */
[----:B------:R-:W-:Y:S04]  /*5750*/  STS.U16 [R44+UR12+0x4b80], R78 ;  /* 0x004b804e2c007988 */ /* 0x000fe8000800040c */
[----:B------:R2:W-:Y:S01]  /*5760*/  STS.U16 [R44+UR12+0x4f80], R69 ;  /* 0x004f80452c007988 */ /* 0x0005e2000800040c */
[----:B------:R3:W-:Y:S06]  /*5770*/  MEMBAR.ALL.CTA ;  /* 0x0000000000007992 */ /* 0x0007ec0000008000 */
[----:B---3--:R-:W3:Y:S02]  /*5780*/  FENCE.VIEW.ASYNC.S ;  /* 0x00000000000073c6 */ /* 0x008ee40000000000 */
[----:B---3--:R-:W-:Y:S06]  /*5790*/  BAR.SYNC.DEFER_BLOCKING 0x0 ;  /* 0x0000000000007b1d */ /* 0x008fec0000010000 */
[----:B------:R-:W-:-:S06]  /*57a0*/  WARPGROUP.ARRIVE ;  /* 0x00000000000079c5 */ /* 0x000fcc0000000000 */
[----:B------:R-:W-:Y:S04]  /*57b0*/  HGMMA.64x32x16.F32 R24, gdesc[UR8].tnspA, R24 ;  /* 0x20600000081879f0 */ /* 0x000fe80008700818 */
[----:B------:R-:W-:Y:S04]  /*57c0*/  HGMMA.64x32x16.F32 R24, gdesc[UR4].tnspA, R24 ;  /* 0x20600000041879f0 */ /* 0x000fe80008700818 */
[----:B------:R-:W-:Y:S04]  /*57d0*/  HGMMA.64x32x16.F32 R24, gdesc[UR16].tnspA, R24 ;  /* 0x20600000101879f0 */ /* 0x000fe80008700818 */
[----:B------:R-:W-:Y:S04]  /*57e0*/  HGMMA.64x32x16.F32 R24, gdesc[UR20].tnspA, R24 ;  /* 0x20600000141879f0 */ /* 0x000fe80008700818 */
[----:B------:R-:W-:Y:S04]  /*57f0*/  HGMMA.64x32x16.F32 R24, gdesc[UR24].tnspA, R24 ;  /* 0x20600000181879f0 */ /* 0x000fe80008700818 */
[----:B------:R-:W-:Y:S04]  /*5800*/  HGMMA.64x32x16.F32 R24, gdesc[UR28].tnspA, R24 ;  /* 0x206000001c1879f0 */ /* 0x000fe80008700818 */
[----:B------:R-:W-:Y:S01]  /*5810*/  HGMMA.64x32x16.F32 R24, gdesc[UR32].tnspA, R24 ;  /* 0x20600000201879f0 */ /* 0x000fe20008700818 */
[----:B------:R-:W-:-:S05]  /*5820*/  VIADD R43, R43, 0xffffffff ;  /* 0xffffffff2b2b7836 */ /* 0x000fca0000000000 */
[----:B------:R-:W-:Y:S01]  /*5830*/  ISETP.NE.U32.AND P0, PT, R43, RZ, PT ;  /* 0x000000ff2b00720c */ /* 0x000fe20003f05070 */
[----:B0-----:R-:W-:Y:S01]  /*5840*/  IMAD.SHL.U32 R64, R64, 0x80, RZ ;  /* 0x0000008040407824 */ /* 0x001fe200078e00ff */
[----:B------:R-:W-:Y:S03]  /*5850*/  HGMMA.64x32x16.F32 R24, gdesc[UR36].tnspA, R24, gsb0 ;  /* 0x20600000241879f0 */ /* 0x000fe60008000818 */
[----:B-1----:R-:W-:Y:S01]  /*5860*/  IMAD.WIDE R70, R64, 0x2, R146 ;  /* 0x0000000240467825 */ /* 0x002fe200078e0292 */
[----:B------:R-:W-:-:S03]  /*5870*/  UIADD3 UR40, UR40, -0x80, URZ ;  /* 0xffffff8028287890 */ /* 0x000fc6000fffe03f */
[----:B------:R-:W-:-:S04]  /*5880*/  IMAD.WIDE R146, R64, 0x2, R126 ;  /* 0x0000000240927825 */ /* 0x000fc800078e027e */
[----:B------:R-:W-:-:S04]  /*5890*/  IMAD.WIDE R84, R64, 0x2, R4 ;  /* 0x0000000240547825 */ /* 0x000fc800078e0204 */
[----:B------:R-:W-:-:S04]  /*58a0*/  IMAD.WIDE R112, R64, 0x2, R112 ;  /* 0x0000000240707825 */ /* 0x000fc800078e0270 */
[----:B------:R-:W-:-:S04]  /*58b0*/  IMAD.WIDE R96, R64, 0x2, R74 ;  /* 0x0000000240607825 */ /* 0x000fc800078e024a */
[----:B--2---:R-:W-:-:S04]  /*58c0*/  IMAD.WIDE R68, R64, 0x2, R12 ;  /* 0x0000000240447825 */ /* 0x004fc800078e020c */
[----:B------:R-:W-:-:S04]  /*58d0*/  IMAD.WIDE R148, R64, 0x2, R148 ;  /* 0x0000000240947825 */ /* 0x000fc800078e0294 */
        /* <DEDUP_REMOVED lines=8> */
[----:B------:R-:W-:Y:S01]  /*5960*/  IMAD.WIDE R128, R64, 0x2, R128 ;  /* 0x0000000240807825 */ /* 0x000fe200078e0280 */
[----:B------:R-:W-:-:S03]  /*5970*/  WARPGROUP.DEPBAR.LE gsb0, 0x0 ;  /* 0x00008000000079c5 */ /* 0x000fc60000010000 */
        /* <DEDUP_REMOVED lines=15> */
[----:B------:R-:W-:Y:S02]  /*5a70*/  IMAD.SHL.U32 R164, R164, 0x80, RZ ;  /* 0x00000080a4a47824 */ /* 0x000fe400078e00ff */
[----:B------:R-:W-:-:S04]  /*5a80*/  IMAD.WIDE R64, R64, 0x2, R40 ;  /* 0x0000000240407825 */ /* 0x000fc800078e0228 */
[----:B------:R-:W-:Y:S02]  /*5a90*/  IMAD.MOV.U32 R5, RZ, RZ, R85 ;  /* 0x000000ffff057224 */ /* 0x000fe400078e0055 */
[----:B------:R-:W-:Y:S02]  /*5aa0*/  IMAD.MOV.U32 R7, RZ, RZ, R113 ;  /* 0x000000ffff077224 */ /* 0x000fe400078e0071 */
[----:B------:R-:W-:Y:S02]  /*5ab0*/  IMAD.MOV.U32 R159, RZ, RZ, R146 ;  /* 0x000000ffff9f7224 */ /* 0x000fe400078e0092 */
[----:B------:R-:W-:Y:S02]  /*5ac0*/  IMAD.MOV.U32 R4, RZ, RZ, R149 ;  /* 0x000000ffff047224 */ /* 0x000fe400078e0095 */
[----:B------:R-:W-:Y:S02]  /*5ad0*/  IMAD.MOV.U32 R44, RZ, RZ, R84 ;  /* 0x000000ffff2c7224 */ /* 0x000fe400078e0054 */
[----:B------:R-:W-:-:S02]  /*5ae0*/  IMAD.MOV.U32 R85, RZ, RZ, R16 ;  /* 0x000000ffff557224 */ /* 0x000fc400078e0010 */
[----:B------:R-:W-:Y:S02]  /*5af0*/  IMAD.MOV.U32 R108, RZ, RZ, R106 ;  /* 0x000000ffff6c7224 */ /* 0x000fe400078e006a */
[----:B------:R-:W-:Y:S02]  /*5b00*/  IMAD.MOV.U32 R11, RZ, RZ, R107 ;  /* 0x000000ffff0b7224 */ /* 0x000fe400078e006b */
[----:B------:R-:W-:Y:S02]  /*5b10*/  IMAD.MOV.U32 R113, RZ, RZ, R114 ;  /* 0x000000ffff717224 */ /* 0x000fe400078e0072 */
[----:B------:R-:W-:Y:S02]  /*5b20*/  IMAD.MOV.U32 R21, RZ, RZ, R79 ;  /* 0x000000ffff157224 */ /* 0x000fe400078e004f */
[----:B------:R-:W-:Y:S02]  /*5b30*/  IMAD.MOV.U32 R23, RZ, RZ, R77 ;  /* 0x000000ffff177224 */ /* 0x000fe400078e004d */
        /* <DEDUP_REMOVED lines=48> */
[----:B------:R-:W-:Y:S01]  /*5e40*/  IMAD.MOV.U32 R41, RZ, RZ, R65 ;  /* 0x000000ffff297224 */ /* 0x000fe200078e0041 */
[----:B------:R-:W-:Y:S06]  /*5e50*/  @P0 BRA `(.L_x_1) ;  /* 0xffffffd000ac0947 */ /* 0x000fec000383ffff */
[----:B------:R-:W-:Y:S02]  /*5e60*/  F2FP.F16.F32.PACK_AB R35, R39, R35 ;  /* 0x000000232723723e */ /* 0x000fe400000000ff */
[----:B------:R-:W-:Y:S02]  /*5e70*/  F2FP.F16.F32.PACK_AB R34, R38, R34 ;  /* 0x000000222622723e */ /* 0x000fe400000000ff */
[----:B------:R-:W-:Y:S02]  /*5e80*/  F2FP.F16.F32.PACK_AB R33, R37, R33 ;  /* 0x000000212521723e */ /* 0x000fe400000000ff */
[----:B------:R-:W-:Y:S02]  /*5e90*/  F2FP.F16.F32.PACK_AB R32, R36, R32 ;  /* 0x000000202420723e */ /* 0x000fe400000000ff */
[----:B------:R-:W-:Y:S02]  /*5ea0*/  F2FP.F16.F32.PACK_AB R27, R31, R27 ;  /* 0x0000001b1f1b723e */ /* 0x000fe400000000ff */
[----:B------:R-:W-:-:S02]  /*5eb0*/  F2FP.F16.F32.PACK_AB R26, R30, R26 ;  /* 0x0000001a1e1a723e */ /* 0x000fc400000000ff */
[----:B------:R-:W-:Y:S02]  /*5ec0*/  F2FP.F16.F32.PACK_AB R25, R29, R25 ;  /* 0x000000191d19723e */ /* 0x000fe400000000ff */
[----:B------:R-:W-:-:S07]  /*5ed0*/  F2FP.F16.F32.PACK_AB R24, R28, R24 ;  /* 0x000000181c18723e */ /* 0x000fce00000000ff */
.L_x_0:
[----:B------:R-:W-:Y:S01]  /*5ee0*/  BAR.SYNC.DEFER_BLOCKING 0x0 ;  /* 0x0000000000007b1d */ /* 0x000fe20000010000 */
[C---:B------:R-:W-:Y:S01]  /*5ef0*/  IMAD.SHL.U32 R4, R0.reuse, 0x10, RZ ;  /* 0x0000001000047824 */ /* 0x040fe200078e00ff */
[----:B------:R-:W-:Y:S01]  /*5f00*/  USHF.L.U32 UR13, UR13, 0x5, URZ ;  /* 0x000000050d0d7899 */ /* 0x000fe2000800063f */
[C---:B------:R-:W-:Y:S02]  /*5f10*/  IMAD.SHL.U32 R5, R0.reuse, 0x80, RZ ;  /* 0x0000008000057824 */ /* 0x040fe400078e00ff */
[----:B------:R-:W-:Y:S01]  /*5f20*/  IMAD.SHL.U32 R0, R0, 0x8, RZ ;  /* 0x0000000800007824 */ /* 0x000fe200078e00ff */
[----:B------:R-:W-:Y:S02]  /*5f30*/  LOP3.LUT R4, R4, 0x70, RZ, 0xc0, !PT ;  /* 0x0000007004047812 */ /* 0x000fe400078ec0ff */
[----:B------:R-:W0:Y:S01]  /*5f40*/  LDC R28, c[0x0][0x248] ;  /* 0x00009200ff1c7b82 */ /* 0x000e220000000800 */
[----:B------:R-:W1:Y:S01]  /*5f50*/  S2R R6, SR_TID.X ;  /* 0x0000000000067919 */ /* 0x000e620000002100 */
[----:B------:R-:W-:Y:S01]  /*5f60*/  LOP3.LUT R5, R5, 0x400, RZ, 0xc0, !PT ;  /* 0x0000040005057812 */ /* 0x000fe200078ec0ff */
[----:B------:R-:W-:Y:S01]  /*5f70*/  ULOP3.LUT UR13, UR13, 0x60, URZ, 0xc0, !UPT ;  /* 0x000000600d0d7892 */ /* 0x000fe2000f8ec03f */
[----:B------:R-:W-:Y:S01]  /*5f80*/  LOP3.LUT R0, R0, 0x380, RZ, 0xc0, !PT ;  /* 0x0000038000007812 */ /* 0x000fe200078ec0ff */
[----:B------:R-:W-:Y:S01]  /*5f90*/  ULDC.64 UR6, c[0x0][0x228] ;  /* 0x00008a0000067ab9 */ /* 0x000fe20000000a00 */
[----:B------:R-:W-:Y:S01]  /*5fa0*/  IADD3 R5, R5, UR12, R4 ;  /* 0x0000000c05057c10 */ /* 0x000fe2000fffe004 */
[----:B------:R-:W-:Y:S01]  /*5fb0*/  ULDC UR4, c[0x0][0x244] ;  /* 0x0000910000047ab9 */ /* 0x000fe20000000800 */
[C---:B------:R-:W-:Y:S01]  /*5fc0*/  ISETP.GE.AND P0, PT, R2.reuse, UR6, PT ;  /* 0x0000000602007c0c */ /* 0x040fe2000bf06270 */
[----:B------:R-:W-:Y:S01]  /*5fd0*/  IMAD R2, R2, UR4, RZ ;  /* 0x0000000402027c24 */ /* 0x000fe2000f8e02ff */
[----:B------:R-:W-:Y:S01]  /*5fe0*/  LOP3.LUT R232, R232, UR13, R3, 0xfe, !PT ;  /* 0x0000000de8e87c12 */ /* 0x000fe2000f8efe03 */
[----:B------:R-:W-:Y:S01]  /*5ff0*/  IMAD.IADD R8, R0, 0x1, R5 ;  /* 0x0000000100087824 */ /* 0x000fe200078e0205 */
[----:B------:R-:W-:-:S02]  /*6000*/  ULDC.64 UR4, c[0x0][0x220] ;  /* 0x0000880000047ab9 */ /* 0x000fc40000000a00 */
[C---:B------:R-:W-:Y:S02]  /*6010*/  LOP3.LUT R0, R232.reuse, 0x4, RZ, 0xfc, !PT ;  /* 0x00000004e8007812 */ /* 0x040fe400078efcff */
[----:B------:R-:W-:Y:S01]  /*6020*/  LOP3.LUT R3, R232, 0x2, RZ, 0xfc, !PT ;  /* 0x00000002e8037812 */ /* 0x000fe200078efcff */
[----:B------:R-:W-:Y:S01]  /*6030*/  STSM.16.M88.4 [R8], R24 ;  /* 0x0000001808007844 */ /* 0x000fe20000000200 */
[----:B------:R-:W-:Y:S01]  /*6040*/  BAR.SYNC.DEFER_BLOCKING 0x0 ;  /* 0x0000000000007b1d */ /* 0x000fe20000010000 */
[----:B------:R-:W-:Y:S02]  /*6050*/  ISETP.LT.AND P2, PT, R0, UR7, !P0 ;  /* 0x0000000700007c0c */ /* 0x000fe4000c741270 */
[----:B------:R-:W-:Y:S01]  /*6060*/  LEA R20, P1, R2, UR4, 0x1 ;  /* 0x0000000402147c11 */ /* 0x000fe2000f8208ff */
[C---:B0-----:R-:W-:Y:S01]  /*6070*/  IMAD R0, R232.reuse, R28, RZ ;  /* 0x0000001ce8007224 */ /* 0x041fe200078e02ff */
[----:B------:R-:W-:Y:S02]  /*6080*/  ISETP.LT.AND P3, PT, R3, UR7, !P0 ;  /* 0x0000000703007c0c */ /* 0x000fe4000c761270 */
[----:B------:R-:W-:Y:S01]  /*6090*/  LOP3.LUT R3, R232, 0x8, RZ, 0xfc, !PT ;  /* 0x00000008e8037812 */ /* 0x000fe200078efcff */
[----:B------:R-:W-:Y:S01]  /*60a0*/  IMAD R5, R28, 0x2, R0 ;  /* 0x000000021c057824 */ /* 0x000fe200078e0200 */
[----:B------:R-:W-:-:S02]  /*60b0*/  LEA.HI.X.SX32 R22, R2, UR5, 0x1, P1 ;  /* 0x0000000502167c11 */ /* 0x000fc400088f0eff */
[----:B------:R-:W-:Y:S01]  /*60c0*/  ISETP.LT.AND P4, PT, R232, UR7, !P0 ;  /* 0x00000007e8007c0c */ /* 0x000fe2000c781270 */
[----:B------:R-:W-:Y:S01]  /*60d0*/  IMAD R7, R28, 0x2, R5 ;  /* 0x000000021c077824 */ /* 0x000fe200078e0205 */
[----:B-1----:R-:W-:Y:S02]  /*60e0*/  LOP3.LUT R6, R6, 0x7f, RZ, 0xc0, !PT ;  /* 0x0000007f06067812 */ /* 0x002fe400078ec0ff */
[----:B------:R-:W-:Y:S01]  /*60f0*/  LOP3.LUT R4, R232, 0x6, RZ, 0xfc, !PT ;  /* 0x00000006e8047812 */ /* 0x000fe200078efcff */
[----:B------:R-:W-:Y:S01]  /*6100*/  IMAD R10, R28, 0x2, R7 ;  /* 0x000000021c0a7824 */ /* 0x000fe200078e0207 */
[----:B------:R-:W-:Y:S02]  /*6110*/  LEA R11, R6, UR12, 0x4 ;  /* 0x0000000c060b7c11 */ /* 0x000fe4000f8e20ff */
[----:B------:R-:W-:Y:S02]  /*6120*/  LEA R2, P5, R0, R20, 0x1 ;  /* 0x0000001400027211 */ /* 0x000fe400078a08ff */
[----:B------:R-:W-:-:S02]  /*6130*/  ISETP.LT.AND P6, PT, R3, UR7, !P0 ;  /* 0x0000000703007c0c */ /* 0x000fc4000c7c1270 */
[----:B------:R-:W-:Y:S01]  /*6140*/  ISETP.LT.AND P1, PT, R4, UR7, !P0 ;  /* 0x0000000704007c0c */ /* 0x000fe2000c721270 */
[----:B------:R-:W0:Y:S01]  /*6150*/  LDS.128 R12, [R11] ;  /* 0x000000000b0c7984 */ /* 0x000e220000000c00 */
[----:B------:R-:W-:Y:S01]  /*6160*/  LEA.HI.X.SX32 R3, R0, R22, 0x1, P5 ;  /* 0x0000001600037211 */ /* 0x000fe200028f0eff */
[----:B------:R-:W-:Y:S01]  /*6170*/  BAR.SYNC.DEFER_BLOCKING 0x0 ;  /* 0x0000000000007b1d */ /* 0x000fe20000010000 */
[C---:B------:R-:W-:Y:S02]  /*6180*/  LEA R4, P5, R5.reuse, R20, 0x1 ;  /* 0x0000001405047211 */ /* 0x040fe400078a08ff */
[----:B------:R-:W-:Y:S02]  /*6190*/  LOP3.LUT R0, R232, 0xa, RZ, 0xfc, !PT ;  /* 0x0000000ae8007812 */ /* 0x000fe400078efcff */
[----:B------:R-:W-:Y:S02]  /*61a0*/  LEA.HI.X.SX32 R5, R5, R22, 0x1, P5 ;  /* 0x0000001605057211 */ /* 0x000fe400028f0eff */
[----:B------:R-:W-:-:S02]  /*61b0*/  ISETP.LT.AND P5, PT, R0, UR7, !P0 ;  /* 0x0000000700007c0c */ /* 0x000fc4000c7a1270 */
[----:B------:R-:W-:Y:S01]  /*61c0*/  LOP3.LUT R0, R232, 0xc, RZ, 0xfc, !PT ;  /* 0x0000000ce8007812 */ /* 0x000fe200078efcff */
[----:B------:R1:W-:Y:S01]  /*61d0*/  STSM.16.M88.4 [R8], R32 ;  /* 0x0000002008007844 */ /* 0x0003e20000000200 */
[----:B------:R-:W-:Y:S06]  /*61e0*/  BAR.SYNC.DEFER_BLOCKING 0x0 ;  /* 0x0000000000007b1d */ /* 0x000fec0000010000 */
[----:B0-----:R0:W-:Y:S01]  /*61f0*/  @P4 STG.E.U16 desc[UR14][R2.64], R12 ;  /* 0x0000000c02004986 */ /* 0x0011e2000c10150e */
[----:B------:R-:W-:-:S03]  /*6200*/  LEA R6, P4, R7, R20, 0x1 ;  /* 0x0000001407067211 */ /* 0x000fc600078808ff */
[----:B------:R2:W-:Y:S01]  /*6210*/  @P3 STG.E.U16 desc[UR14][R4.64], R13 ;  /* 0x0000000d04003986 */ /* 0x0005e2000c10150e */
[C---:B-1----:R-:W-:Y:S02]  /*6220*/  LEA R8, P3, R10.reuse, R20, 0x1 ;  /* 0x000000140a087211 */ /* 0x042fe400078608ff */
[-C--:B------:R-:W-:Y:S01]  /*6230*/  LEA.HI.X.SX32 R7, R7, R22.reuse, 0x1, P4 ;  /* 0x0000001607077211 */ /* 0x080fe200020f0eff */
[----:B------:R-:W1:Y:S01]  /*6240*/  LDS.128 R16, [R11] ;  /* 0x000000000b107984 */ /* 0x000e620000000c00 */
[----:B------:R-:W-:Y:S01]  /*6250*/  LEA.HI.X.SX32 R9, R10, R22, 0x1, P3 ;  /* 0x000000160a097211 */ /* 0x000fe200018f0eff */
[----:B------:R-:W-:Y:S01]  /*6260*/  IMAD R10, R28, 0x2, R10 ;  /* 0x000000021c0a7824 */ /* 0x000fe200078e020a */
[----:B------:R-:W-:Y:S01]  /*6270*/  ISETP.LT.AND P4, PT, R0, UR7, !P0 ;  /* 0x0000000700007c0c */ /* 0x000fe2000c781270 */
[----:B------:R3:W-:Y:S01]  /*6280*/  @P2 STG.E.U16 desc[UR14][R6.64], R14 ;  /* 0x0000000e06002986 */ /* 0x0007e2000c10150e */
[----:B0-----:R-:W-:Y:S02]  /*6290*/  LOP3.LUT R2, R232, 0xe, RZ, 0xfc, !PT ;  /* 0x0000000ee8027812 */ /* 0x001fe400078efcff */
[----:B------:R-:W-:Y:S01]  /*62a0*/  PRMT R12, R12, 0x7632, R12 ;  /* 0x000076320c0c7816 */ /* 0x000fe2000000000c */
[----:B------:R0:W-:Y:S01]  /*62b0*/  @P1 STG.E.U16 desc[UR14][R8.64], R15 ;  /* 0x0000000f08001986 */ /* 0x0001e2000c10150e */
[----:B------:R-:W-:Y:S01]  /*62c0*/  ISETP.LT.AND P3, PT, R2, UR7, !P0 ;  /* 0x0000000702007c0c */ /* 0x000fe2000c761270 */
[----:B--2---:R-:W-:Y:S01]  /*62d0*/  IMAD R5, R28, 0x2, R10 ;  /* 0x000000021c057824 */ /* 0x004fe200078e020a */
[----:B------:R-:W-:-:S02]  /*62e0*/  LEA R2, P1, R10, R20, 0x1 ;  /* 0x000000140a027211 */ /* 0x000fc400078208ff */
[----:B------:R-:W-:Y:S02]  /*62f0*/  PRMT R13, R13, 0x7632, R13 ;  /* 0x000076320d0d7816 */ /* 0x000fe4000000000d */
[----:B------:R-:W-:Y:S01]  /*6300*/  LEA.HI.X.SX32 R3, R10, R22, 0x1, P1 ;  /* 0x000000160a037211 */ /* 0x000fe200008f0eff */
[----:B---3--:R-:W-:Y:S01]  /*6310*/  IMAD R7, R28, 0x2, R5 ;  /* 0x000000021c077824 */ /* 0x008fe200078e0205 */
[C---:B------:R-:W-:Y:S02]  /*6320*/  LEA R4, P1, R5.reuse, R20, 0x1 ;  /* 0x0000001405047211 */ /* 0x040fe400078208ff */
[----:B------:R-:W-:Y:S01]  /*6330*/  LOP3.LUT R0, R232, 0x10, RZ, 0xfc, !PT ;  /* 0x00000010e8007812 */ /* 0x000fe200078efcff */
[----:B0-----:R-:W-:Y:S01]  /*6340*/  IMAD R9, R28, 0x2, R7 ;  /* 0x000000021c097824 */ /* 0x001fe200078e0207 */
[----:B------:R0:W-:Y:S01]  /*6350*/  @P6 STG.E.U16 desc[UR14][R2.64], R12 ;  /* 0x0000000c02006986 */ /* 0x0001e2000c10150e */
[----:B------:R-:W-:Y:S02]  /*6360*/  LEA.HI.X.SX32 R5, R5, R22, 0x1, P1 ;  /* 0x0000001605057211 */ /* 0x000fe400008f0eff */
[----:B------:R-:W-:-:S02]  /*6370*/  LEA R6, P6, R7, R20, 0x1 ;  /* 0x0000001407067211 */ /* 0x000fc400078c08ff */
[----:B------:R-:W-:Y:S01]  /*6380*/  PRMT R14, R14, 0x7632, R14 ;  /* 0x000076320e0e7816 */ /* 0x000fe2000000000e */
[----:B------:R2:W-:Y:S01]  /*6390*/  @P5 STG.E.U16 desc[UR14][R4.64], R13 ;  /* 0x0000000d04005986 */ /* 0x0005e2000c10150e */
[----:B------:R-:W-:Y:S02]  /*63a0*/  LEA.HI.X.SX32 R7, R7, R22, 0x1, P6 ;  /* 0x0000001607077211 */ /* 0x000fe400030f0eff */
[----:B------:R-:W-:Y:S02]  /*63b0*/  ISETP.LT.AND P2, PT, R0, UR7, !P0 ;  /* 0x0000000700007c0c */ /* 0x000fe4000c741270 */
[C---:B------:R-:W-:Y:S01]  /*63c0*/  LEA R8, P6, R9.reuse, R20, 0x1 ;  /* 0x0000001409087211 */ /* 0x040fe200078c08ff */
[----:B0-----:R-:W-:Y:S01]  /*63d0*/  IMAD R3, R28, 0x2, R9 ;  /* 0x000000021c037824 */ /* 0x001fe200078e0209 */
[----:B------:R-:W-:Y:S01]  /*63e0*/  LOP3.LUT R0, R232, 0x12, RZ, 0xfc, !PT ;  /* 0x00000012e8007812 */ /* 0x000fe200078efcff */
[----:B------:R0:W-:Y:S01]  /*63f0*/  @P4 STG.E.U16 desc[UR14][R6.64], R14 ;  /* 0x0000000e06004986 */ /* 0x0001e2000c10150e */
[----:B------:R-:W-:-:S02]  /*6400*/  LEA.HI.X.SX32 R9, R9, R22, 0x1, P6 ;  /* 0x0000001609097211 */ /* 0x000fc400030f0eff */
[----:B------:R-:W-:Y:S01]  /*6410*/  ISETP.LT.AND P1, PT, R0, UR7, !P0 ;  /* 0x0000000700007c0c */ /* 0x000fe2000c721270 */
[----:B--2---:R-:W-:Y:S01]  /*6420*/  IMAD R5, R28, 0x2, R3 ;  /* 0x000000021c057824 */ /* 0x004fe200078e0203 */
[C---:B------:R-:W-:Y:S02]  /*6430*/  LEA R2, P6, R3.reuse, R20, 0x1 ;  /* 0x0000001403027211 */ /* 0x040fe400078c08ff */
[----:B------:R-:W-:Y:S02]  /*6440*/  LOP3.LUT R0, R232, 0x14, RZ, 0xfc, !PT ;  /* 0x00000014e8007812 */ /* 0x000fe400078efcff */
[----:B------:R-:W-:Y:S02]  /*6450*/  LEA.HI.X.SX32 R3, R3, R22, 0x1, P6 ;  /* 0x0000001603037211 */ /* 0x000fe400030f0eff */
[----:B------:R-:W-:Y:S01]  /*6460*/  ISETP.LT.AND P5, PT, R0, UR7, !P0 ;  /* 0x0000000700007c0c */ /* 0x000fe2000c7a1270 */
[----:B0-----:R-:W-:Y:S01]  /*6470*/  IMAD R7, R28, 0x2, R5 ;  /* 0x000000021c077824 */ /* 0x001fe200078e0205 */
[----:B------:R-:W-:-:S02]  /*6480*/  LEA R4, P6, R5, R20, 0x1 ;  /* 0x0000001405047211 */ /* 0x000fc400078c08ff */
[----:B------:R-:W-:Y:S01]  /*6490*/  LOP3.LUT R0, R232, 0x16, RZ, 0xfc, !PT ;  /* 0x00000016e8007812 */ /* 0x000fe200078efcff */
[C---:B------:R-:W-:Y:S01]  /*64a0*/  IMAD R11, R28.reuse, 0x2, R7 ;  /* 0x000000021c0b7824 */ /* 0x040fe200078e0207 */
[----:B------:R-:W-:Y:S02]  /*64b0*/  PRMT R15, R15, 0x7632, R15 ;  /* 0x000076320f0f7816 */ /* 0x000fe4000000000f */
[----:B------:R-:W-:Y:S01]  /*64c0*/  LEA.HI.X.SX32 R5, R5, R22, 0x1, P6 ;  /* 0x0000001605057211 */ /* 0x000fe200030f0eff */
[----:B------:R-:W-:Y:S01]  /*64d0*/  IMAD R12, R28, 0x2, R11 ;  /* 0x000000021c0c7824 */ /* 0x000fe200078e020b */
[----:B------:R-:W-:Y:S01]  /*64e0*/  ISETP.LT.AND P4, PT, R0, UR7, !P0 ;  /* 0x0000000700007c0c */ /* 0x000fe2000c781270 */
[----:B------:R0:W-:Y:S01]  /*64f0*/  @P3 STG.E.U16 desc[UR14][R8.64], R15 ;  /* 0x0000000f08003986 */ /* 0x0001e2000c10150e */
[----:B------:R-:W-:Y:S01]  /*6500*/  LOP3.LUT R0, R232, 0x18, RZ, 0xfc, !PT ;  /* 0x00000018e8007812 */ /* 0x000fe200078efcff */
[----:B------:R-:W-:Y:S01]  /*6510*/  IMAD R13, R28, 0x2, R12 ;  /* 0x000000021c0d7824 */ /* 0x000fe200078e020c */
[C---:B------:R-:W-:Y:S01]  /*6520*/  LEA R6, P6, R7.reuse, R20, 0x1 ;  /* 0x0000001407067211 */ /* 0x040fe200078c08ff */
[----:B-1----:R-:W-:Y:S01]  /*6530*/  @P2 STG.E.U16 desc[UR14][R2.64], R16 ;  /* 0x0000001002002986 */ /* 0x002fe2000c10150e */
[----:B------:R-:W-:Y:S01]  /*6540*/  ISETP.LT.AND P3, PT, R0, UR7, !P0 ;  /* 0x0000000700007c0c */ /* 0x000fe2000c761270 */
[----:B------:R-:W-:Y:S01]  /*6550*/  IMAD R14, R28, 0x2, R13 ;  /* 0x000000021c0e7824 */ /* 0x000fe200078e020d */
[----:B------:R-:W-:Y:S01]  /*6560*/  LOP3.LUT R0, R232, 0x1a, RZ, 0xfc, !PT ;  /* 0x0000001ae8007812 */ /* 0x000fe200078efcff */
[----:B------:R1:W-:Y:S01]  /*6570*/  @P1 STG.E.U16 desc[UR14][R4.64], R17 ;  /* 0x0000001104001986 */ /* 0x0003e2000c10150e */
[----:B------:R-:W-:-:S02]  /*6580*/  LEA.HI.X.SX32 R7, R7, R22, 0x1, P6 ;  /* 0x0000001607077211 */ /* 0x000fc400030f0eff */
[----:B------:R-:W-:Y:S01]  /*6590*/  ISETP.LT.AND P2, PT, R0, UR7, !P0 ;  /* 0x0000000700007c0c */ /* 0x000fe2000c741270 */
[----:B0-----:R-:W-:Y:S01]  /*65a0*/  IMAD R15, R28, 0x2, R14 ;  /* 0x000000021c0f7824 */ /* 0x001fe200078e020e */
[C---:B------:R-:W-:Y:S01]  /*65b0*/  LEA R8, P1, R11.reuse, R20, 0x1 ;  /* 0x000000140b087211 */ /* 0x040fe200078208ff */
[----:B------:R0:W-:Y:S01]  /*65c0*/  @P5 STG.E.U16 desc[UR14][R6.64], R18 ;  /* 0x0000001206005986 */ /* 0x0001e2000c10150e */
[C---:B------:R-:W-:Y:S02]  /*65d0*/  LOP3.LUT R0, R232.reuse, 0x1c, RZ, 0xfc, !PT ;  /* 0x0000001ce8007812 */ /* 0x040fe400078efcff */
[----:B------:R-:W-:Y:S02]  /*65e0*/  LEA.HI.X.SX32 R9, R11, R22, 0x1, P1 ;  /* 0x000000160b097211 */ /* 0x000fe400008f0eff */
[----:B------:R-:W-:Y:S02]  /*65f0*/  LOP3.LUT R232, R232, 0x1e, RZ, 0xfc, !PT ;  /* 0x0000001ee8e87812 */ /* 0x000fe400078efcff */
[-C--:B-1----:R-:W-:Y:S01]  /*6600*/  LEA R4, P1, R14, R20.reuse, 0x1 ;  /* 0x000000140e047211 */ /* 0x082fe200078208ff */
[----:B------:R0:W-:Y:S01]  /*6610*/  @P4 STG.E.U16 desc[UR14][R8.64], R19 ;  /* 0x0000001308004986 */ /* 0x0001e2000c10150e */
[----:B------:R-:W-:-:S02]  /*6620*/  LEA R10, P6, R12, R20, 0x1 ;  /* 0x000000140c0a7211 */ /* 0x000fc400078c08ff */
[-C--:B------:R-:W-:Y:S02]  /*6630*/  LEA.HI.X.SX32 R5, R14, R22.reuse, 0x1, P1 ;  /* 0x000000160e057211 */ /* 0x080fe400008f0eff */
[----:B------:R-:W-:Y:S02]  /*6640*/  ISETP.LT.AND P1, PT, R0, UR7, !P0 ;  /* 0x0000000700007c0c */ /* 0x000fe4000c721270 */
[----:B------:R-:W-:Y:S02]  /*6650*/  ISETP.LT.AND P0, PT, R232, UR7, !P0 ;  /* 0x00000007e8007c0c */ /* 0x000fe4000c701270 */
[----:B------:R-:W-:Y:S02]  /*6660*/  LEA.HI.X.SX32 R11, R12, R22, 0x1, P6 ;  /* 0x000000160c0b7211 */ /* 0x000fe400030f0eff */
[----:B------:R-:W-:Y:S02]  /*6670*/  LEA R2, P6, R13, R20, 0x1 ;  /* 0x000000140d027211 */ /* 0x000fe400078c08ff */
[----:B------:R-:W-:-:S02]  /*6680*/  PRMT R16, R16, 0x7632, R16 ;  /* 0x0000763210107816 */ /* 0x000fc40000000010 */
[----:B------:R-:W-:Y:S02]  /*6690*/  LEA.HI.X.SX32 R3, R13, R22, 0x1, P6 ;  /* 0x000000160d037211 */ /* 0x000fe400030f0eff */
[----:B------:R-:W-:Y:S01]  /*66a0*/  PRMT R17, R17, 0x7632, R17 ;  /* 0x0000763211117816 */ /* 0x000fe20000000011 */
[----:B------:R0:W-:Y:S01]  /*66b0*/  @P3 STG.E.U16 desc[UR14][R10.64], R16 ;  /* 0x000000100a003986 */ /* 0x0001e2000c10150e */
[----:B------:R-:W-:Y:S02]  /*66c0*/  PRMT R0, R18, 0x7632, R0 ;  /* 0x0000763212007816 */ /* 0x000fe40000000000 */
[C---:B------:R-:W-:Y:S01]  /*66d0*/  LEA R12, P6, R15.reuse, R20, 0x1 ;  /* 0x000000140f0c7211 */ /* 0x040fe200078c08ff */
[----:B------:R0:W-:Y:S03]  /*66e0*/  @P2 STG.E.U16 desc[UR14][R2.64], R17 ;  /* 0x0000001102002986 */ /* 0x0001e6000c10150e */
[----:B------:R-:W-:Y:S01]  /*66f0*/  LEA.HI.X.SX32 R13, R15, R22, 0x1, P6 ;  /* 0x000000160f0d7211 */ /* 0x000fe200030f0eff */
[----:B------:R0:W-:Y:S01]  /*6700*/  @P1 STG.E.U16 desc[UR14][R4.64], R0 ;  /* 0x0000000004001986 */ /* 0x0001e2000c10150e */
[----:B------:R-:W-:Y:S07]  /*6710*/  @!P0 EXIT ;  /* 0x000000000000894d */ /* 0x000fee0003800000 */
[----:B0-----:R-:W-:-:S05]  /*6720*/  PRMT R6, R19, 0x7632, R6 ;  /* 0x0000763213067816 */ /* 0x001fca0000000006 */
[----:B------:R-:W-:Y:S01]  /*6730*/  STG.E.U16 desc[UR14][R12.64], R6 ;  /* 0x000000060c007986 */ /* 0x000fe2000c10150e */
[----:B------:R-:W-:Y:S05]  /*6740*/  EXIT ;  /* 0x000000000000794d */ /* 0x000fea0003800000 */
.L_x_2:
[----:B------:R-:W-:-:S00]  /*6750*/  BRA `(.L_x_2) ;  /* 0xfffffffc00fc7947 */ /* 0x000fc0000383ffff */
[----:B------:R-:W-:-:S00]  /*6760*/  NOP ;  /* 0x0000000000007918 */ /* 0x000fc00000000000 */
        /* <DEDUP_REMOVED lines=9> */
.L_x_3:


//--------------------- .nv.shared.matmul_kernel  --------------------------
	.section	.nv.shared.matmul_kernel,"aw",@nobits
	.sectionflags	@""
	.align	16
	.zero		1024


//--------------------- .nv.shared.reserved.0     --------------------------
	.section	.nv.shared.reserved.0,"aw",@nobits
	.weak		__nv_reservedSMEM_offset_0_alias
	.size		__nv_reservedSMEM_offset_0_alias, 0, 0
	.other		__nv_reservedSMEM_offset_0_alias,@"STO_CUDA_RESERVED_SHARED STV_DEFAULT"
__nv_reservedSMEM_offset_0_alias:
	.zero		0


//--------------------- .nv.constant0.matmul_kernel --------------------------
	.section	.nv.constant0.matmul_kernel,"a",@progbits
	.sectionflags	@""
	.align	4
.nv.constant0.matmul_kernel:
	.zero		608


//--------------------- SYMBOLS --------------------------

	.type		.nv.reservedSmem.offset0,@object
	.size		.nv.reservedSmem.offset0,0x4
